def attn_fwd(
    Q,
    K,
    V,
    Out,
    Lse,
    sm_scale,
    stride_qz,
    stride_qh,
    stride_qm,
    stride_qk,
    stride_kz,
    stride_kh,
    stride_kn,
    stride_kk,
    stride_vz,
    stride_vh,
    stride_vn,
    stride_vk,
    stride_oz,
    stride_oh,
    stride_om,
    stride_ok,
    seqlen_q,
    seqlen_k,
    BLOCK_M: tl.constexpr,
    BLOCK_N: tl.constexpr,
    HEAD_DIM: tl.constexpr,
    CAUSAL: tl.constexpr,
):
    start_m = tl.program_id(0)
    off_hz = tl.program_id(1)
    q_off = off_hz * stride_qh
    k_off = off_hz * stride_kh
    v_off = off_hz * stride_vh
    offs_m = start_m * BLOCK_M + tl.arange(0, BLOCK_M)
    offs_d = tl.arange(0, HEAD_DIM)
    offs_n = tl.arange(0, BLOCK_N)
    q_ptrs = Q + q_off + offs_m[:, None] * stride_qm + offs_d[None, :] * stride_qk
    k_ptrs = K + k_off + offs_d[:, None] * stride_kk + offs_n[None, :] * stride_kn
    v_ptrs = V + v_off + offs_n[:, None] * stride_vn + offs_d[None, :] * stride_vk
    m_i = tl.full([BLOCK_M], float("-inf"), dtype=tl.float32)
    l_i = tl.zeros([BLOCK_M], dtype=tl.float32) + 1.0
    acc = tl.zeros([BLOCK_M, HEAD_DIM], dtype=tl.float32)
    q = tl.load(q_ptrs)
    acc, l_i, m_i = _attn_fwd_inner(
        acc,
        l_i,
        m_i,
        q,
        k_ptrs,
        v_ptrs,
        sm_scale,
        stride_kn,
        stride_vn,
        start_m,
        seqlen_k,
        BLOCK_M,
        BLOCK_N,
        HEAD_DIM,
        CAUSAL,
    )
    acc = acc / l_i[:, None]
    lse = m_i + tl.math.log2(l_i) / 1.4426950408889634
    o_ptrs = (
        Out
        + off_hz * stride_oh
        + offs_m[:, None] * stride_om
        + offs_d[None, :] * stride_ok
    )
    tl.store(o_ptrs, acc.to(Out.dtype.element_ty))
    tl.store(Lse + off_hz * seqlen_q + offs_m, lse)

# config = {"BLOCK_M": 64, "BLOCK_N": 32, "HEAD_DIM": 128, "arch": "sm_100", "causal": false, "dtype": "fp16", "num_stages": 2, "num_warps": 4}
# arch = sm_100


// ===== COMPILED SASS (sm_100a) =====

	.target	sm_100a

	.elftype	@"ET_EXEC"


//--------------------- .note.nv.tkinfo           --------------------------
	.section	.note.nv.tkinfo,"",@"SHT_NOTE"
	.sectionflags	@"SHF_NOTE_NV_TKINFO"
	.tkinfo
        /*0018*/ 	.word	0x00000081
        /*0030*/ 	.string	""
        /*0030*/ 	.string	"ptxas-blackwell"
        /*0030*/ 	.string	"Cuda compilation tools, release 12.9, V12.9.86"
        /*0030*/ 	.string	"Build cuda_12.9.r12.9/compiler.36037853_0"
        /*0030*/ 	.string	"-v  -suppress-debug-info  -lineinfo  -arch sm_100a "



//--------------------- .note.nv.cuver            --------------------------
	.section	.note.nv.cuver,"",@"SHT_NOTE"
	.sectionflags	@"SHF_NOTE_NV_CUVER"
        /*0018*/ 	.short	0x0001
        /*001a*/ 	.short	0x0064
        /*001c*/ 	.short	0x0001
        /*001e*/ 	.short	0x0000
        /*0020*/ 	.short	0x0001
        /*0022*/ 	.short	0x0000


//--------------------- .nv.info                  --------------------------
	.section	.nv.info,"",@"SHT_CUDA_INFO"
	.align	4


	//----- nvinfo : EIATTR_REGCOUNT
	.align		4
        /*0000*/ 	.byte	0x04, 0x2f
        /*0002*/ 	.short	(.L_5 - .L_4)
	.align		4
.L_4:
        /*0004*/ 	.word	index@(attn_fwd)
        /*0008*/ 	.word	0x000000e6


	//----- nvinfo : EIATTR_FRAME_SIZE
	.align		4
.L_5:
        /*000c*/ 	.byte	0x04, 0x11
        /*000e*/ 	.short	(.L_7 - .L_6)
	.align		4
.L_6:
        /*0010*/ 	.word	index@($__internal_2_$__cuda_sm10x_tcgen05_guardrail_trap_unallocated_columns_being_dealloced)
        /*0014*/ 	.word	0x00000000


	//----- nvinfo : EIATTR_FRAME_SIZE
	.align		4
.L_7:
        /*0018*/ 	.byte	0x04, 0x11
        /*001a*/ 	.short	(.L_9 - .L_8)
	.align		4
.L_8:
        /*001c*/ 	.word	index@($__internal_1_$__cuda_sm10x_tcgen05_guardrail_trap_phase_invalid_during_alloc)
        /*0020*/ 	.word	0x00000000


	//----- nvinfo : EIATTR_FRAME_SIZE
	.align		4
.L_9:
        /*0024*/ 	.byte	0x04, 0x11
        /*0026*/ 	.short	(.L_11 - .L_10)
	.align		4
.L_10:
        /*0028*/ 	.word	index@($__internal_0_$__cuda_sm10x_tcgen05_guardrail_trap_col_being_dealloced_not_returned_by_alloc)
        /*002c*/ 	.word	0x00000000


	//----- nvinfo : EIATTR_FRAME_SIZE
	.align		4
.L_11:
        /*0030*/ 	.byte	0x04, 0x11
        /*0032*/ 	.short	(.L_13 - .L_12)
	.align		4
.L_12:
        /*0034*/ 	.word	index@(attn_fwd)
        /*0038*/ 	.word	0x00000000


	//----- nvinfo : EIATTR_MIN_STACK_SIZE
	.align		4
.L_13:
        /*003c*/ 	.byte	0x04, 0x12
        /*003e*/ 	.short	(.L_15 - .L_14)
	.align		4
.L_14:
        /*0040*/ 	.word	index@(attn_fwd)
        /*0044*/ 	.word	0x00000000
.L_15:


//--------------------- .nv.info.attn_fwd         --------------------------
	.section	.nv.info.attn_fwd,"",@"SHT_CUDA_INFO"
	.sectionflags	@""
	.align	4


	//----- nvinfo : EIATTR_CUDA_API_VERSION
	.align		4
        /*0000*/ 	.byte	0x04, 0x37
        /*0002*/ 	.short	(.L_17 - .L_16)
.L_16:
        /*0004*/ 	.word	0x00000081


	//----- nvinfo : EIATTR_KPARAM_INFO
	.align		4
.L_17:
        /*0008*/ 	.byte	0x04, 0x17
        /*000a*/ 	.short	(.L_19 - .L_18)
.L_18:
        /*000c*/ 	.word	0x00000000
        /*0010*/ 	.short	0x0019
        /*0012*/ 	.short	0x0080
        /*0014*/ 	.byte	0x00, 0xf4, 0x21, 0x00


	//----- nvinfo : EIATTR_KPARAM_INFO
	.align		4
.L_19:
        /*0018*/ 	.byte	0x04, 0x17
        /*001a*/ 	.short	(.L_21 - .L_20)
.L_20:
        /*001c*/ 	.word	0x00000000
        /*0020*/ 	.short	0x0018
        /*0022*/ 	.short	0x0078
        /*0024*/ 	.byte	0x00, 0xf4, 0x21, 0x00


	//----- nvinfo : EIATTR_KPARAM_INFO
	.align		4
.L_21:
        /*0028*/ 	.byte	0x04, 0x17
        /*002a*/ 	.short	(.L_23 - .L_22)
.L_22:
        /*002c*/ 	.word	0x00000000
        /*0030*/ 	.short	0x0017
        /*0032*/ 	.short	0x0070
        /*0034*/ 	.byte	0x00, 0xf0, 0x11, 0x00


	//----- nvinfo : EIATTR_KPARAM_INFO
	.align		4
.L_23:
        /*0038*/ 	.byte	0x04, 0x17
        /*003a*/ 	.short	(.L_25 - .L_24)
.L_24:
        /*003c*/ 	.word	0x00000000
        /*0040*/ 	.short	0x0016
        /*0042*/ 	.short	0x006c
        /*0044*/ 	.byte	0x00, 0xf0, 0x11, 0x00


	//----- nvinfo : EIATTR_KPARAM_INFO
	.align		4
.L_25:
        /*0048*/ 	.byte	0x04, 0x17
        /*004a*/ 	.short	(.L_27 - .L_26)
.L_26:
        /*004c*/ 	.word	0x00000000
        /*0050*/ 	.short	0x0015
        /*0052*/ 	.short	0x0068
        /*0054*/ 	.byte	0x00, 0xf0, 0x11, 0x00


	//----- nvinfo : EIATTR_KPARAM_INFO
	.align		4
.L_27:
        /*0058*/ 	.byte	0x04, 0x17
        /*005a*/ 	.short	(.L_29 - .L_28)
.L_28:
        /*005c*/ 	.word	0x00000000
        /*0060*/ 	.short	0x0014
        /*0062*/ 	.short	0x0064
        /*0064*/ 	.byte	0x00, 0xf0, 0x11, 0x00


	//----- nvinfo : EIATTR_KPARAM_INFO
	.align		4
.L_29:
        /*0068*/ 	.byte	0x04, 0x17
        /*006a*/ 	.short	(.L_31 - .L_30)
.L_30:
        /*006c*/ 	.word	0x00000000
        /*0070*/ 	.short	0x0013
        /*0072*/ 	.short	0x0060
        /*0074*/ 	.byte	0x00, 0xf0, 0x11, 0x00


	//----- nvinfo : EIATTR_KPARAM_INFO
	.align		4
.L_31:
        /*0078*/ 	.byte	0x04, 0x17
        /*007a*/ 	.short	(.L_33 - .L_32)
.L_32:
        /*007c*/ 	.word	0x00000000
        /*0080*/ 	.short	0x0012
        /*0082*/ 	.short	0x005c
        /*0084*/ 	.byte	0x00, 0xf0, 0x11, 0x00


	//----- nvinfo : EIATTR_KPARAM_INFO
	.align		4
.L_33:
        /*0088*/ 	.byte	0x04, 0x17
        /*008a*/ 	.short	(.L_35 - .L_34)
.L_34:
        /*008c*/ 	.word	0x00000000
        /*0090*/ 	.short	0x0011
        /*0092*/ 	.short	0x0058
        /*0094*/ 	.byte	0x00, 0xf0, 0x11, 0x00


	//----- nvinfo : EIATTR_KPARAM_INFO
	.align		4
.L_35:
        /*0098*/ 	.byte	0x04, 0x17
        /*009a*/ 	.short	(.L_37 - .L_36)
.L_36:
        /*009c*/ 	.word	0x00000000
        /*00a0*/ 	.short	0x0010
        /*00a2*/ 	.short	0x0054
        /*00a4*/ 	.byte	0x00, 0xf0, 0x11, 0x00


	//----- nvinfo : EIATTR_KPARAM_INFO
	.align		4
.L_37:
        /*00a8*/ 	.byte	0x04, 0x17
        /*00aa*/ 	.short	(.L_39 - .L_38)
.L_38:
        /*00ac*/ 	.word	0x00000000
        /*00b0*/ 	.short	0x000f
        /*00b2*/ 	.short	0x0050
        /*00b4*/ 	.byte	0x00, 0xf0, 0x11, 0x00


	//----- nvinfo : EIATTR_KPARAM_INFO
	.align		4
.L_39:
        /*00b8*/ 	.byte	0x04, 0x17
        /*00ba*/ 	.short	(.L_41 - .L_40)
.L_40:
        /*00bc*/ 	.word	0x00000000
        /*00c0*/ 	.short	0x000e
        /*00c2*/ 	.short	0x004c
        /*00c4*/ 	.byte	0x00, 0xf0, 0x11, 0x00


	//----- nvinfo : EIATTR_KPARAM_INFO
	.align		4
.L_41:
        /*00c8*/ 	.byte	0x04, 0x17
        /*00ca*/ 	.short	(.L_43 - .L_42)
.L_42:
        /*00cc*/ 	.word	0x00000000
        /*00d0*/ 	.short	0x000d
        /*00d2*/ 	.short	0x0048
        /*00d4*/ 	.byte	0x00, 0xf0, 0x11, 0x00


	//----- nvinfo : EIATTR_KPARAM_INFO
	.align		4
.L_43:
        /*00d8*/ 	.byte	0x04, 0x17
        /*00da*/ 	.short	(.L_45 - .L_44)
.L_44:
        /*00dc*/ 	.word	0x00000000
        /*00e0*/ 	.short	0x000c
        /*00e2*/ 	.short	0x0044
        /*00e4*/ 	.byte	0x00, 0xf0, 0x11, 0x00


	//----- nvinfo : EIATTR_KPARAM_INFO
	.align		4
.L_45:
        /*00e8*/ 	.byte	0x04, 0x17
        /*00ea*/ 	.short	(.L_47 - .L_46)
.L_46:
        /*00ec*/ 	.word	0x00000000
        /*00f0*/ 	.short	0x000b
        /*00f2*/ 	.short	0x0040
        /*00f4*/ 	.byte	0x00, 0xf0, 0x11, 0x00


	//----- nvinfo : EIATTR_KPARAM_INFO
	.align		4
.L_47:
        /*00f8*/ 	.byte	0x04, 0x17
        /*00fa*/ 	.short	(.L_49 - .L_48)
.L_48:
        /*00fc*/ 	.word	0x00000000
        /*0100*/ 	.short	0x000a
        /*0102*/ 	.short	0x003c
        /*0104*/ 	.byte	0x00, 0xf0, 0x11, 0x00


	//----- nvinfo : EIATTR_KPARAM_INFO
	.align		4
.L_49:
        /*0108*/ 	.byte	0x04, 0x17
        /*010a*/ 	.short	(.L_51 - .L_50)
.L_50:
        /*010c*/ 	.word	0x00000000
        /*0110*/ 	.short	0x0009
        /*0112*/ 	.short	0x0038
        /*0114*/ 	.byte	0x00, 0xf0, 0x11, 0x00


	//----- nvinfo : EIATTR_KPARAM_INFO
	.align		4
.L_51:
        /*0118*/ 	.byte	0x04, 0x17
        /*011a*/ 	.short	(.L_53 - .L_52)
.L_52:
        /*011c*/ 	.word	0x00000000
        /*0120*/ 	.short	0x0008
        /*0122*/ 	.short	0x0034
        /*0124*/ 	.byte	0x00, 0xf0, 0x11, 0x00


	//----- nvinfo : EIATTR_KPARAM_INFO
	.align		4
.L_53:
        /*0128*/ 	.byte	0x04, 0x17
        /*012a*/ 	.short	(.L_55 - .L_54)
.L_54:
        /*012c*/ 	.word	0x00000000
        /*0130*/ 	.short	0x0007
        /*0132*/ 	.short	0x0030
        /*0134*/ 	.byte	0x00, 0xf0, 0x11, 0x00


	//----- nvinfo : EIATTR_KPARAM_INFO
	.align		4
.L_55:
        /*0138*/ 	.byte	0x04, 0x17
        /*013a*/ 	.short	(.L_57 - .L_56)
.L_56:
        /*013c*/ 	.word	0x00000000
        /*0140*/ 	.short	0x0006
        /*0142*/ 	.short	0x002c
        /*0144*/ 	.byte	0x00, 0xf0, 0x11, 0x00


	//----- nvinfo : EIATTR_KPARAM_INFO
	.align		4
.L_57:
        /*0148*/ 	.byte	0x04, 0x17
        /*014a*/ 	.short	(.L_59 - .L_58)
.L_58:
        /*014c*/ 	.word	0x00000000
        /*0150*/ 	.short	0x0005
        /*0152*/ 	.short	0x0028
        /*0154*/ 	.byte	0x00, 0xf0, 0x11, 0x00


	//----- nvinfo : EIATTR_KPARAM_INFO
	.align		4
.L_59:
        /*0158*/ 	.byte	0x04, 0x17
        /*015a*/ 	.short	(.L_61 - .L_60)
.L_60:
        /*015c*/ 	.word	0x00000000
        /*0160*/ 	.short	0x0004
        /*0162*/ 	.short	0x0020
        /*0164*/ 	.byte	0x00, 0xf4, 0x21, 0x00


	//----- nvinfo : EIATTR_KPARAM_INFO
	.align		4
.L_61:
        /*0168*/ 	.byte	0x04, 0x17
        /*016a*/ 	.short	(.L_63 - .L_62)
.L_62:
        /*016c*/ 	.word	0x00000000
        /*0170*/ 	.short	0x0003
        /*0172*/ 	.short	0x0018
        /*0174*/ 	.byte	0x00, 0xf4, 0x21, 0x00


	//----- nvinfo : EIATTR_KPARAM_INFO
	.align		4
.L_63:
        /*0178*/ 	.byte	0x04, 0x17
        /*017a*/ 	.short	(.L_65 - .L_64)
.L_64:
        /*017c*/ 	.word	0x00000000
        /*0180*/ 	.short	0x0002
        /*0182*/ 	.short	0x0010
        /*0184*/ 	.byte	0x00, 0xf4, 0x21, 0x00


	//----- nvinfo : EIATTR_KPARAM_INFO
	.align		4
.L_65:
        /*0188*/ 	.byte	0x04, 0x17
        /*018a*/ 	.short	(.L_67 - .L_66)
.L_66:
        /*018c*/ 	.word	0x00000000
        /*0190*/ 	.short	0x0001
        /*0192*/ 	.short	0x0008
        /*0194*/ 	.byte	0x00, 0xf4, 0x21, 0x00


	//----- nvinfo : EIATTR_KPARAM_INFO
	.align		4
.L_67:
        /*0198*/ 	.byte	0x04, 0x17
        /*019a*/ 	.short	(.L_69 - .L_68)
.L_68:
        /*019c*/ 	.word	0x00000000
        /*01a0*/ 	.short	0x0000
        /*01a2*/ 	.short	0x0000
        /*01a4*/ 	.byte	0x00, 0xf4, 0x21, 0x00


	//----- nvinfo : EIATTR_AT_ENTRY_FRAGMENTS
	.align		4
.L_69:
        /*01a8*/ 	.byte	0x04, 0x4f
        /*01aa*/ 	.short	(.L_71 - .L_70)


	//   ....[0]....
.L_70:
        /*01ac*/ 	.word	0x00000004


	//----- nvinfo : EIATTR_RESERVED_SMEM_USED
	.align		4
.L_71:
        /*01b0*/ 	.byte	0x01, 0x41
	.zero		2


	//----- nvinfo : EIATTR_SPARSE_MMA_MASK
	.align		4
        /*01b4*/ 	.byte	0x03, 0x50
        /*01b6*/ 	.short	0x0000


	//----- nvinfo : EIATTR_TCGEN05_1CTA_USED
	.align		4
        /*01b8*/ 	.byte	0x01, 0x51
	.zero		2


	//----- nvinfo : EIATTR_MAXREG_COUNT
	.align		4
        /*01bc*/ 	.byte	0x03, 0x1b
        /*01be*/ 	.short	0x00ff


	//----- nvinfo : EIATTR_NUM_BARRIERS
	.align		4
        /*01c0*/ 	.byte	0x02, 0x4c
        /*01c2*/ 	.byte	0x01
	.zero		1


	//----- nvinfo : EIATTR_INT_WARP_WIDE_INSTR_OFFSETS
	.align		4
        /*01c4*/ 	.byte	0x04, 0x31
        /*01c6*/ 	.short	(.L_73 - .L_72)


	//   ....[0]....
.L_72:
        /*01c8*/ 	.word	0x00001700


	//   ....[1]....
        /*01cc*/ 	.word	0x000018e0


	//   ....[2]....
        /*01d0*/ 	.word	0x00002c50


	//   ....[3]....
        /*01d4*/ 	.word	0x00002e70


	//   ....[4]....
        /*01d8*/ 	.word	0x00004f70


	//   ....[5]....
        /*01dc*/ 	.word	0x00009090


	//   ....[6]....
        /*01e0*/ 	.word	0x000090e0


	//----- nvinfo : EIATTR_COOP_GROUP_MASK_REGIDS
	.align		4
.L_73:
        /*01e4*/ 	.byte	0x04, 0x29
        /*01e6*/ 	.short	(.L_75 - .L_74)


	//   ....[0]....
.L_74:
        /*01e8*/ 	.word	0xffffffff


	//   ....[1]....
        /*01ec*/ 	.word	0xffffffff


	//   ....[2]....
        /*01f0*/ 	.word	0xffffffff


	//   ....[3]....
        /*01f4*/ 	.word	0xffffffff


	//   ....[4]....
        /*01f8*/ 	.word	0xffffffff


	//   ....[5]....
        /*01fc*/ 	.word	0xffffffff


	//   ....[6]....
        /*0200*/ 	.word	0xffffffff


	//   ....[7]....
        /*0204*/ 	.word	0xffffffff


	//----- nvinfo : EIATTR_COOP_GROUP_INSTR_OFFSETS
	.align		4
.L_75:
        /*0208*/ 	.byte	0x04, 0x28
        /*020a*/ 	.short	(.L_77 - .L_76)


	//   ....[0]....
.L_76:
        /*020c*/ 	.word	0x00000050


	//   ....[1]....
        /*0210*/ 	.word	0x00000310


	//   ....[2]....
        /*0214*/ 	.word	0x00003930


	//   ....[3]....
        /*0218*/ 	.word	0x00003f10


	//   ....[4]....
        /*021c*/ 	.word	0x000055e0


	//   ....[5]....
        /*0220*/ 	.word	0x00005a10


	//   ....[6]....
        /*0224*/ 	.word	0x00008f20


	//   ....[7]....
        /*0228*/ 	.word	0x00009190


	//----- nvinfo : EIATTR_VRC_CTA_INIT_COUNT
	.align		4
.L_77:
        /*022c*/ 	.byte	0x02, 0x4a
        /*022e*/ 	.byte	0x80
	.zero		1


	//----- nvinfo : EIATTR_MBARRIER_INSTR_OFFSETS
	.align		4
        /*0230*/ 	.byte	0x04, 0x39
        /*0232*/ 	.short	(.L_79 - .L_78)


	//   ....[0]....
.L_78:
        /*0234*/ 	.word	0x00001f60
        /*0238*/ 	.word	0x000000ff
        /*023c*/ 	.word	0x00000000
        /*0240*/ 	.short	0x0100
        /*0242*/ 	.byte	0x1a
	.zero		1


	//   ....[1]....
        /*0244*/ 	.word	0x00002c90
        /*0248*/ 	.word	0x000000ff
        /*024c*/ 	.word	0x0000a008
        /*0250*/ 	.short	0x0100
        /*0252*/ 	.byte	0x1c
	.zero		1


	//   ....[2]....
        /*0254*/ 	.word	0x000030b0
        /*0258*/ 	.word	0x000000ff
        /*025c*/ 	.word	0x00006000
        /*0260*/ 	.short	0x0100
        /*0262*/ 	.byte	0x1c
	.zero		1


	//   ....[3]....
        /*0264*/ 	.word	0x00003680
        /*0268*/ 	.word	0x000000ff
        /*026c*/ 	.word	0x00006000
        /*0270*/ 	.short	0x010a
        /*0272*/ 	.byte	0x1c
	.zero		1


	//   ....[4]....
        /*0274*/ 	.word	0x000036e0
        /*0278*/ 	.word	0x000000ff
        /*027c*/ 	.word	0x00006000
        /*0280*/ 	.short	0x0108
        /*0282*/ 	.byte	0x1c
	.zero		1


	//   ....[5]....
        /*0284*/ 	.word	0x000051b0
        /*0288*/ 	.word	0x000000ff
        /*028c*/ 	.word	0x0000a010
        /*0290*/ 	.short	0x0100
        /*0292*/ 	.byte	0x1c
	.zero		1


	//   ....[6]....
        /*0294*/ 	.word	0x000053d0
        /*0298*/ 	.word	0x000000ff
        /*029c*/ 	.word	0x0000a010
        /*02a0*/ 	.short	0x010a
        /*02a2*/ 	.byte	0x1c
	.zero		1


	//   ....[7]....
        /*02a4*/ 	.word	0x00005420
        /*02a8*/ 	.word	0x000000ff
        /*02ac*/ 	.word	0x0000a010
        /*02b0*/ 	.short	0x0108
        /*02b2*/ 	.byte	0x1c
	.zero		1


	//   ....[8]....
        /*02b4*/ 	.word	0x000055c0
        /*02b8*/ 	.word	0x000000ff
        /*02bc*/ 	.word	0x00000000
        /*02c0*/ 	.short	0x010a
        /*02c2*/ 	.byte	0x1a
	.zero		1


	//   ....[9]....
        /*02c4*/ 	.word	0x000069a0
        /*02c8*/ 	.word	0x000000ff
        /*02cc*/ 	.word	0x00000000
        /*02d0*/ 	.short	0x010a
        /*02d2*/ 	.byte	0x1a
	.zero		1


	//   ....[10]....
        /*02d4*/ 	.word	0x00006b70
        /*02d8*/ 	.word	0x000000ff
        /*02dc*/ 	.word	0x0000a000
        /*02e0*/ 	.short	0x0108
        /*02e2*/ 	.byte	0x1c
	.zero		1


	//   ....[11]....
        /*02e4*/ 	.word	0x00006c20
        /*02e8*/ 	.word	0x000000ff
        /*02ec*/ 	.word	0x0000a008
        /*02f0*/ 	.short	0x0108
        /*02f2*/ 	.byte	0x1c
	.zero		1


	//   ....[12]....
        /*02f4*/ 	.word	0x000091b0
        /*02f8*/ 	.word	0x000000ff
        /*02fc*/ 	.word	0x00006000
        /*0300*/ 	.short	0x010a
        /*0302*/ 	.byte	0x1c
	.zero		1


	//   ....[13]....
        /*0304*/ 	.word	0x000091e0
        /*0308*/ 	.word	0x000000ff
        /*030c*/ 	.word	0x0000a010
        /*0310*/ 	.short	0x010a
        /*0312*/ 	.byte	0x1c
	.zero		1


	//   ....[14]....
        /*0314*/ 	.word	0x00009210
        /*0318*/ 	.word	0x000000ff
        /*031c*/ 	.word	0x00000000
        /*0320*/ 	.short	0x010a
        /*0322*/ 	.byte	0x1a
	.zero		1


	//   ....[15]....
        /*0324*/ 	.word	0x00009240
        /*0328*/ 	.word	0x000000ff
        /*032c*/ 	.word	0x00000000
        /*0330*/ 	.short	0x010a
        /*0332*/ 	.byte	0x1a
	.zero		1


	//----- nvinfo : EIATTR_NUM_MBARRIERS
	.align		4
.L_79:
        /*0334*/ 	.byte	0x03, 0x38
        /*0336*/ 	.short	0xffff


	//----- nvinfo : EIATTR_EXIT_INSTR_OFFSETS
	.align		4
        /*0338*/ 	.byte	0x04, 0x1c
        /*033a*/ 	.short	(.L_81 - .L_80)


	//   ....[0]....
.L_80:
        /*033c*/ 	.word	0x000091a0


	//----- nvinfo : EIATTR_REQNTID
	.align		4
.L_81:
        /*0340*/ 	.byte	0x04, 0x10
        /*0342*/ 	.short	(.L_83 - .L_82)
.L_82:
        /*0344*/ 	.word	0x00000080
        /*0348*/ 	.word	0x00000001
        /*034c*/ 	.word	0x00000001


	//----- nvinfo : EIATTR_CRS_STACK_SIZE
	.align		4
.L_83:
        /*0350*/ 	.byte	0x04, 0x1e
        /*0352*/ 	.short	(.L_85 - .L_84)
.L_84:
        /*0354*/ 	.word	0x00000000


	//----- nvinfo : EIATTR_CBANK_PARAM_SIZE
	.align		4
.L_85:
        /*0358*/ 	.byte	0x03, 0x19
        /*035a*/ 	.short	0x0088


	//----- nvinfo : EIATTR_PARAM_CBANK
	.align		4
        /*035c*/ 	.byte	0x04, 0x0a
        /*035e*/ 	.short	(.L_87 - .L_86)
	.align		4
.L_86:
        /*0360*/ 	.word	index@(.nv.constant0.attn_fwd)
        /*0364*/ 	.short	0x0380
        /*0366*/ 	.short	0x0088


	//----- nvinfo : EIATTR_SW_WAR
	.align		4
.L_87:
        /*0368*/ 	.byte	0x04, 0x36
        /*036a*/ 	.short	(.L_89 - .L_88)
.L_88:
        /*036c*/ 	.word	0x00000008
.L_89:


//--------------------- .nv.compat                --------------------------
	.section	.nv.compat,"",@"SHT_CUDA_COMPAT_INFO"
	.align	4
        /*0000*/ 	.byte	0x02, 0x02, 0x02, 0x00, 0x02, 0x05, 0x05, 0x00, 0x02, 0x03, 0x00, 0x00, 0x02, 0x06, 0x01, 0x00


//--------------------- .nv.callgraph             --------------------------
	.section	.nv.callgraph,"",@"SHT_CUDA_CALLGRAPH"
	.align	4
	.sectionentsize	8
	.align		4
        /*0000*/ 	.word	0x00000000
	.align		4
        /*0004*/ 	.word	0xffffffff
	.align		4
        /*0008*/ 	.word	0x00000000
	.align		4
        /*000c*/ 	.word	0xfffffffe
	.align		4
        /*0010*/ 	.word	0x00000000
	.align		4
        /*0014*/ 	.word	0xfffffffd
	.align		4
        /*0018*/ 	.word	0x00000000
	.align		4
        /*001c*/ 	.word	0xfffffffc


//--------------------- .nv.constant4             --------------------------
	.section	.nv.constant4,"a",@progbits
	.align	8
	.align		8
.nv.constant4:
        /*0000*/ 	.dword	_$_str


//--------------------- .text.attn_fwd            --------------------------
	.section	.text.attn_fwd,"ax",@progbits
	.align	128
        .global         attn_fwd
        .type           attn_fwd,@function
        .size           attn_fwd,(.L_x_28 - attn_fwd)
        .other          attn_fwd,@"STO_CUDA_ENTRY STV_DEFAULT"
attn_fwd:
.text.attn_fwd:
[----:B------:R-:W0:Y:S01]  /*0000*/  LDC R1, c[0x0][0x37c] ;  /* 0x0000df00ff017b82 */ /* 0x000e220000000800 */
[----:B------:R-:W1:Y:S02]  /*0010*/  S2R R3, SR_TID.X ;  /* 0x0000000000037919 */ /* 0x000e640000002100 */
[----:B-1----:R-:W-:-:S13]  /*0020*/  ISETP.GE.U32.AND P0, PT, R3, 0x20, PT ;  /* 0x000000200300780c */ /* 0x002fda0003f06070 */
[----:B------:R-:W-:Y:S05]  /*0030*/  @P0 BRA `(.L_x_0) ;  /* 0x0000000000b80947 */ /* 0x000fea0003800000 */
[----:B------:R-:W1:Y:S01]  /*0040*/  S2UR UR6, SR_CgaCtaId ;  /* 0x00000000000679c3 */ /* 0x000e620000008800 */
[----:B------:R-:W-:Y:S01]  /*0050*/  NOP ;  /* 0x0000000000007918 */ /* 0x000fe20000000000 */
[----:B------:R-:W-:Y:S02]  /*0060*/  UMOV UR4, 0x40 ;  /* 0x0000004000047882 */ /* 0x000fe40000000000 */
[----:B-1----:R-:W-:-:S09]  /*0070*/  ULEA UR4, UR6, UR4, 0x18 ;  /* 0x0000000406047291 */ /* 0x002fd2000f8ec0ff */
[----:B------:R-:W1:Y:S01]  /*0080*/  LDS.U8 R0, [UR4] ;  /* 0x00000004ff007984 */ /* 0x000e620008000000 */
[----:B------:R-:W-:Y:S02]  /*0090*/  UMOV UR4, 0x400 ;  /* 0x0000040000047882 */ /* 0x000fe40000000000 */
[----:B------:R-:W-:Y:S01]  /*00a0*/  ULEA UR4, UR6, UR4, 0x18 ;  /* 0x0000000406047291 */ /* 0x000fe2000f8ec0ff */
[----:B-1----:R-:W-:-:S13]  /*00b0*/  ISETP.NE.AND P1, PT, R0, RZ, PT ;  /* 0x000000ff0000720c */ /* 0x002fda0003f25270 */
[----:B------:R-:W-:Y:S05]  /*00c0*/  @P1 BRA `(.L_x_1) ;  /* 0x00000000007c1947 */ /* 0x000fea0003800000 */
[----:B------:R-:W-:-:S13]  /*00d0*/  ELECT P1, URZ, PT ;  /* 0x0000000000ff782f */ /* 0x000fda0003820000 */
[----:B------:R-:W-:Y:S05]  /*00e0*/  @!P1 BRA `(.L_x_2) ;  /* 0x0000000000849947 */ /* 0x000fea0003800000 */
[----:B------:R-:W-:Y:S01]  /*00f0*/  UMOV UR5, 0x8 ;  /* 0x0000000800057882 */ /* 0x000fe20000000000 */
[----:B------:R-:W-:Y:S02]  /*0100*/  IMAD.MOV.U32 R7, RZ, RZ, 0x1 ;  /* 0x00000001ff077424 */ /* 0x000fe400078e00ff */
[----:B------:R-:W-:Y:S02]  /*0110*/  IMAD.MOV.U32 R5, RZ, RZ, 0xff ;  /* 0x000000ffff057424 */ /* 0x000fe400078e00ff */
[----:B------:R-:W-:Y:S04]  /*0120*/  DEPBAR.LE SB1, 0x36 ;  /* 0x00009d800000791a */ /* 0x000fe80000000000 */
[----:B------:R-:W1:Y:S02]  /*0130*/  UTCATOMSWS.FIND_AND_SET.ALIGN UP0, UR5, UR5 ;  /* 0x00000005000575e3 */ /* 0x000e640008000800 */
[----:B-1----:R-:W-:-:S04]  /*0140*/  PLOP3.LUT P1, PT, PT, PT, UP0, 0x80, 0x8 ;  /* 0x000000000008781c */ /* 0x002fc80003f2f008 */
[----:B------:R-:W-:-:S04]  /*0150*/  SEL R0, RZ, 0xffffffff, !P1 ;  /* 0xffffffffff007807 */ /* 0x000fc80004800000 */
[----:B------:R-:W-:Y:S02]  /*0160*/  ISETP.NE.AND P1, PT, R0, RZ, PT ;  /* 0x000000ff0000720c */ /* 0x000fe40003f25270 */
[----:B------:R-:W-:-:S11]  /*0170*/  MOV R0, UR5 ;  /* 0x0000000500007c02 */ /* 0x000fd60008000f00 */
[----:B------:R-:W-:Y:S05]  /*0180*/  @P1 BRA `(.L_x_3) ;  /* 0x0000000000241947 */ /* 0x000fea0003800000 */
.L_x_4:
[----:B------:R-:W-:Y:S05]  /*0190*/  NANOSLEEP 0x64 ;  /* 0x000000640000795d */ /* 0x000fea0003800000 */
[----:B------:R-:W-:-:S05]  /*01a0*/  UMOV UR5, 0x8 ;  /* 0x0000000800057882 */ /* 0x000fca0000000000 */
[----:B------:R-:W-:Y:S04]  /*01b0*/  DEPBAR.LE SB1, 0x36 ;  /* 0x00009d800000791a */ /* 0x000fe80000000000 */
[----:B------:R-:W1:Y:S02]  /*01c0*/  UTCATOMSWS.FIND_AND_SET.ALIGN UP0, UR5, UR5 ;  /* 0x00000005000575e3 */ /* 0x000e640008000800 */
[----:B-1----:R-:W-:-:S04]  /*01d0*/  PLOP3.LUT P1, PT, PT, PT, UP0, 0x80, 0x8 ;  /* 0x000000000008781c */ /* 0x002fc80003f2f008 */
[----:B------:R-:W-:-:S04]  /*01e0*/  SEL R0, RZ, 0xffffffff, !P1 ;  /* 0xffffffffff007807 */ /* 0x000fc80004800000 */
[----:B------:R-:W-:Y:S01]  /*01f0*/  ISETP.NE.AND P1, PT, R0, RZ, PT ;  /* 0x000000ff0000720c */ /* 0x000fe20003f25270 */
[----:B------:R-:W-:-:S12]  /*0200*/  IMAD.U32 R0, RZ, RZ, UR5 ;  /* 0x00000005ff007e24 */ /* 0x000fd8000f8e00ff */
[----:B------:R-:W-:Y:S05]  /*0210*/  @!P1 BRA `(.L_x_4) ;  /* 0xfffffffc00dc9947 */ /* 0x000fea000383ffff */
.L_x_3:
[C---:B------:R-:W-:Y:S01]  /*0220*/  VIADD R4, R0.reuse, 0x10 ;  /* 0x0000001000047836 */ /* 0x040fe20000000000 */
[----:B------:R-:W-:Y:S01]  /*0230*/  UMOV UR5, 0x50 ;  /* 0x0000005000057882 */ /* 0x000fe20000000000 */
[----:B------:R-:W-:Y:S01]  /*0240*/  SHF.L.U32 R2, R5, R0, RZ ;  /* 0x0000000005027219 */ /* 0x000fe200000006ff */
[----:B------:R-:W-:Y:S01]  /*0250*/  ULEA UR5, UR6, UR5, 0x18 ;  /* 0x0000000506057291 */ /* 0x000fe2000f8ec0ff */
[----:B------:R-:W-:Y:S02]  /*0260*/  SHF.L.U32 R0, R0, 0x5, RZ ;  /* 0x0000000500007819 */ /* 0x000fe400000006ff */
[----:B------:R-:W-:-:S04]  /*0270*/  SHF.L.U32 R5, R7, R4, RZ ;  /* 0x0000000407057219 */ /* 0x000fc800000006ff */
[----:B------:R-:W-:-:S05]  /*0280*/  LOP3.LUT R2, R5, R2, RZ, 0xfc, !PT ;  /* 0x0000000205027212 */ /* 0x000fca00078efcff */
[----:B------:R1:W-:Y:S04]  /*0290*/  ATOMS.OR RZ, [UR5], R2 ;  /* 0x00000002ffff798c */ /* 0x0003e8000b000005 */
[----:B------:R1:W-:Y:S01]  /*02a0*/  STS [UR4], R0 ;  /* 0x00000000ff007988 */ /* 0x0003e20008000804 */
[----:B------:R-:W-:Y:S05]  /*02b0*/  BRA `(.L_x_2) ;  /* 0x0000000000107947 */ /* 0x000fea0003800000 */
.L_x_1:
[----:B------:R-:W-:Y:S01]  /*02c0*/  IMAD.MOV.U32 R0, RZ, RZ, -0x1 ;  /* 0xffffffffff007424 */ /* 0x000fe200078e00ff */
[----:B------:R-:W-:-:S04]  /*02d0*/  MOV R4, 0x300 ;  /* 0x0000030000047802 */ /* 0x000fc80000000f00 */
[----:B------:R1:W-:Y:S03]  /*02e0*/  STS [UR4], R0 ;  /* 0x00000000ff007988 */ /* 0x0003e60008000804 */
[----:B01----:R-:W-:Y:S05]  /*02f0*/  CALL.REL.NOINC `($__internal_1_$__cuda_sm10x_tcgen05_guardrail_trap_phase_invalid_during_alloc) ;  /* 0x0000008c00e87944 */ /* 0x003fea0003c00000 */
.L_x_2:
[----:B------:R-:W-:Y:S05]  /*0300*/  WARPSYNC.ALL ;  /* 0x0000000000007948 */ /* 0x000fea0003800000 */
[----:B------:R-:W-:Y:S01]  /*0310*/  NOP ;  /* 0x0000000000007918 */ /* 0x000fe20000000000 */
.L_x_0:
[----:B------:R-:W2:Y:S01]  /*0320*/  S2R R5, SR_CTAID.X ;  /* 0x0000000000057919 */ /* 0x000ea20000002500 */
[----:B------:R-:W3:Y:S01]  /*0330*/  S2UR UR6, SR_CgaCtaId ;  /* 0x00000000000679c3 */ /* 0x000ee20000008800 */
[----:B------:R-:W4:Y:S01]  /*0340*/  LDCU.64 UR4, c[0x0][0x3b0] ;  /* 0x00007600ff0477ac */ /* 0x000f220008000a00 */
[----:B-1----:R-:W-:Y:S02]  /*0350*/  LOP3.LUT R0, R3, 0x3f, RZ, 0xc0, !PT ;  /* 0x0000003f03007812 */ /* 0x002fe400078ec0ff */
[----:B------:R-:W-:Y:S01]  /*0360*/  SHF.R.U32.HI R7, RZ, 0x6, R3 ;  /* 0x00000006ff077819 */ /* 0x000fe20000011603 */
[----:B------:R-:W-:Y:S01]  /*0370*/  UMOV UR28, 0x400 ;  /* 0x00000400001c7882 */ /* 0x000fe20000000000 */
[----:B------:R-:W1:Y:S02]  /*0380*/  LDCU.64 UR32, c[0x0][0x358] ;  /* 0x00006b00ff2077ac */ /* 0x000e640008000a00 */
[----:B------:R-:W4:Y:S01]  /*0390*/  S2UR UR29, SR_CTAID.Y ;  /* 0x00000000001d79c3 */ /* 0x000f220000002600 */
[----:B------:R-:W-:-:S07]  /*03a0*/  SGXT.U32 R7, R7, 0x1 ;  /* 0x000000010707781a */ /* 0x000fce0000000000 */
[----:B------:R-:W0:Y:S08]  /*03b0*/  LDC R8, c[0x0][0x3b8] ;  /* 0x0000ee00ff087b82 */ /* 0x000e300000000800 */
[----:B------:R-:W1:Y:S01]  /*03c0*/  LDC.64 R10, c[0x0][0x380] ;  /* 0x0000e000ff0a7b82 */ /* 0x000e620000000a00 */
[----:B---3--:R-:W-:-:S07]  /*03d0*/  ULEA UR28, UR6, UR28, 0x18 ;  /* 0x0000001c061c7291 */ /* 0x008fce000f8ec0ff */
[----:B------:R-:W-:Y:S01]  /*03e0*/  BAR.SYNC.DEFER_BLOCKING 0x0 ;  /* 0x0000000000007b1d */ /* 0x000fe20000010000 */
[----:B--2---:R-:W-:Y:S01]  /*03f0*/  IMAD R0, R5, 0x40, R0 ;  /* 0x0000004005007824 */ /* 0x004fe200078e0200 */
[----:B----4-:R-:W-:-:S06]  /*0400*/  UIMAD UR4, UR29, UR4, URZ ;  /* 0x000000041d0472a4 */ /* 0x010fcc000f8e02ff */
[----:B------:R-:W2:Y:S01]  /*0410*/  LDC.64 R76, c[0x0][0x388] ;  /* 0x0000e200ff4c7b82 */ /* 0x000ea20000000a00 */
[----:B------:R-:W-:Y:S01]  /*0420*/  IMAD R4, R0, UR5, RZ ;  /* 0x0000000500047c24 */ /* 0x000fe2000f8e02ff */
[----:B------:R-:W-:Y:S02]  /*0430*/  USHF.L.U32 UR7, UR4, 0x1, URZ ;  /* 0x0000000104077899 */ /* 0x000fe400080006ff */
[----:B------:R-:W-:Y:S02]  /*0440*/  UIMAD.WIDE UR4, UR4, 0x2, URZ ;  /* 0x00000002040478a5 */ /* 0x000fe4000f8e02ff */
[C---:B------:R-:W-:Y:S01]  /*0450*/  SHF.L.U32 R5, R4.reuse, 0x1, RZ ;  /* 0x0000000104057819 */ /* 0x040fe200000006ff */
[----:B0-----:R-:W-:Y:S02]  /*0460*/  IMAD R7, R7, R8, RZ ;  /* 0x0000000807077224 */ /* 0x001fe400078e02ff */
[----:B------:R-:W-:Y:S01]  /*0470*/  IMAD.HI R4, R4, 0x2, RZ ;  /* 0x0000000204047827 */ /* 0x000fe200078e02ff */
[----:B-1----:R-:W-:-:S03]  /*0480*/  IADD3 R2, P1, P2, R5, UR7, R10 ;  /* 0x0000000705027c10 */ /* 0x002fc6000fa3e00a */
[----:B------:R-:W-:Y:S01]  /*0490*/  IMAD R5, R8, 0x2, R7 ;  /* 0x0000000208057824 */ /* 0x000fe200078e0207 */
[----:B------:R-:W0:Y:S01]  /*04a0*/  LDS R67, [UR28] ;  /* 0x0000001cff437984 */ /* 0x000e220008000800 */
[----:B------:R-:W1:Y:S01]  /*04b0*/  LDCU UR4, c[0x0][0x3c8] ;  /* 0x00007900ff0477ac */ /* 0x000e620008000800 */
[----:B------:R-:W-:Y:S01]  /*04c0*/  IADD3.X R9, PT, PT, R4, UR5, R11, P1, P2 ;  /* 0x0000000504097c10 */ /* 0x000fe20008fe440b */
[----:B------:R-:W-:Y:S01]  /*04d0*/  IMAD R15, R8, 0x2, R5 ;  /* 0x00000002080f7824 */ /* 0x000fe200078e0205 */
[----:B------:R-:W-:Y:S01]  /*04e0*/  BAR.SYNC.DEFER_BLOCKING 0x0 ;  /* 0x0000000000007b1d */ /* 0x000fe20000010000 */
[-C--:B------:R-:W-:Y:S02]  /*04f0*/  LEA R10, P1, R7, R2.reuse, 0x1 ;  /* 0x00000002070a7211 */ /* 0x080fe400078208ff */
[----:B------:R-:W-:Y:S02]  /*0500*/  LEA R12, P2, R5, R2, 0x1 ;  /* 0x00000002050c7211 */ /* 0x000fe400078408ff */
[----:B------:R-:W-:-:S02]  /*0510*/  LEA.HI.X.SX32 R11, R7, R9, 0x1, P1 ;  /* 0x00000009070b7211 */ /* 0x000fc400008f0eff */
[C---:B------:R-:W-:Y:S02]  /*0520*/  LEA R7, R8.reuse, R15, 0x1 ;  /* 0x0000000f08077211 */ /* 0x040fe400078e08ff */
[----:B------:R-:W-:Y:S02]  /*0530*/  LEA R14, P1, R15, R2, 0x1 ;  /* 0x000000020f0e7211 */ /* 0x000fe400078208ff */
[----:B------:R-:W-:Y:S01]  /*0540*/  LEA.HI.X.SX32 R13, R5, R9, 0x1, P2 ;  /* 0x00000009050d7211 */ /* 0x000fe200010f0eff */
[----:B------:R-:W-:-:S04]  /*0550*/  IMAD R19, R8, 0x2, R7 ;  /* 0x0000000208137824 */ /* 0x000fc800078e0207 */
[----:B------:R-:W-:Y:S01]  /*0560*/  IMAD R21, R8, 0x2, R19 ;  /* 0x0000000208157824 */ /* 0x000fe200078e0213 */
[-C--:B------:R-:W-:Y:S02]  /*0570*/  LEA.HI.X.SX32 R15, R15, R9.reuse, 0x1, P1 ;  /* 0x000000090f0f7211 */ /* 0x080fe400008f0eff */
[CC--:B------:R-:W-:Y:S01]  /*0580*/  LEA R16, P1, R7.reuse, R2.reuse, 0x1 ;  /* 0x0000000207107211 */ /* 0x0c0fe200078208ff */
[----:B------:R3:W5:Y:S03]  /*0590*/  LDG.E.U16 R4, desc[UR32][R10.64] ;  /* 0x000000200a047981 */ /* 0x000766000c1e1500 */
[----:B------:R-:W-:Y:S01]  /*05a0*/  LEA.HI.X.SX32 R17, R7, R9, 0x1, P1 ;  /* 0x0000000907117211 */ /* 0x000fe200008f0eff */
[----:B------:R4:W5:Y:S01]  /*05b0*/  LDG.E.U16 R5, desc[UR32][R12.64] ;  /* 0x000000200c057981 */ /* 0x000962000c1e1500 */
[----:B------:R-:W-:-:S03]  /*05c0*/  LEA R18, P1, R19, R2, 0x1 ;  /* 0x0000000213127211 */ /* 0x000fc600078208ff */
[----:B------:R0:W5:Y:S01]  /*05d0*/  LDG.E.U16 R6, desc[UR32][R14.64] ;  /* 0x000000200e067981 */ /* 0x000162000c1e1500 */
[----:B------:R-:W-:Y:S02]  /*05e0*/  LEA.HI.X.SX32 R19, R19, R9, 0x1, P1 ;  /* 0x0000000913137211 */ /* 0x000fe400008f0eff */
[----:B---3--:R-:W-:Y:S01]  /*05f0*/  LEA R11, R8, R21, 0x1 ;  /* 0x00000015080b7211 */ /* 0x008fe200078e08ff */
[----:B------:R-:W5:Y:S01]  /*0600*/  LDG.E.U16 R7, desc[UR32][R16.64] ;  /* 0x0000002010077981 */ /* 0x000f62000c1e1500 */
[----:B------:R-:W-:-:S03]  /*0610*/  LEA R20, P1, R21, R2, 0x1 ;  /* 0x0000000215147211 */ /* 0x000fc600078208ff */
[C---:B------:R-:W-:Y:S01]  /*0620*/  IMAD R25, R8.reuse, 0x2, R11 ;  /* 0x0000000208197824 */ /* 0x040fe200078e020b */
[----:B------:R3:W5:Y:S03]  /*0630*/  LDG.E.U16 R10, desc[UR32][R18.64] ;  /* 0x00000020120a7981 */ /* 0x000766000c1e1500 */
[----:B----4-:R-:W-:-:S05]  /*0640*/  IMAD R13, R8, 0x2, R25 ;  /* 0x00000002080d7824 */ /* 0x010fca00078e0219 */
[C---:B0-----:R-:W-:Y:S02]  /*0650*/  LEA R15, R8.reuse, R13, 0x1 ;  /* 0x0000000d080f7211 */ /* 0x041fe400078e08ff */
[-C--:B------:R-:W-:Y:S02]  /*0660*/  LEA.HI.X.SX32 R21, R21, R9.reuse, 0x1, P1 ;  /* 0x0000000915157211 */ /* 0x080fe400008f0eff */
[-C--:B------:R-:W-:Y:S01]  /*0670*/  LEA R22, P1, R11, R2.reuse, 0x1 ;  /* 0x000000020b167211 */ /* 0x080fe200078208ff */
[C---:B---3--:R-:W-:Y:S01]  /*0680*/  IMAD R19, R8.reuse, 0x2, R15 ;  /* 0x0000000208137824 */ /* 0x048fe200078e020f */
[-C--:B------:R-:W-:Y:S02]  /*0690*/  LEA R24, P2, R25, R2.reuse, 0x1 ;  /* 0x0000000219187211 */ /* 0x080fe400078408ff */
[-C--:B------:R-:W-:Y:S01]  /*06a0*/  LEA.HI.X.SX32 R23, R11, R9.reuse, 0x1, P1 ;  /* 0x000000090b177211 */ /* 0x080fe200008f0eff */
[----:B------:R-:W-:Y:S01]  /*06b0*/  IMAD R29, R8, 0x2, R19 ;  /* 0x00000002081d7824 */ /* 0x000fe200078e0213 */
[----:B------:R-:W-:Y:S01]  /*06c0*/  LEA R26, P1, R13, R2, 0x1 ;  /* 0x000000020d1a7211 */ /* 0x000fe200078208ff */
[----:B------:R0:W5:Y:S01]  /*06d0*/  LDG.E.U16 R11, desc[UR32][R20.64] ;  /* 0x00000020140b7981 */ /* 0x000162000c1e1500 */
[----:B------:R-:W-:-:S02]  /*06e0*/  LEA.HI.X.SX32 R25, R25, R9, 0x1, P2 ;  /* 0x0000000919197211 */ /* 0x000fc400010f0eff */
[----:B------:R-:W-:Y:S01]  /*06f0*/  LEA R31, R8, R29, 0x1 ;  /* 0x0000001d081f7211 */ /* 0x000fe200078e08ff */
[----:B------:R-:W5:Y:S01]  /*0700*/  LDG.E.U16 R12, desc[UR32][R22.64] ;  /* 0x00000020160c7981 */ /* 0x000f62000c1e1500 */
[-C--:B------:R-:W-:Y:S02]  /*0710*/  LEA.HI.X.SX32 R27, R13, R9.reuse, 0x1, P1 ;  /* 0x000000090d1b7211 */ /* 0x080fe400008f0eff */
[CC--:B------:R-:W-:Y:S01]  /*0720*/  LEA R16, P1, R15.reuse, R2.reuse, 0x1 ;  /* 0x000000020f107211 */ /* 0x0c0fe200078208ff */
[----:B------:R3:W5:Y:S03]  /*0730*/  LDG.E.U16 R13, desc[UR32][R24.64] ;  /* 0x00000020180d7981 */ /* 0x000766000c1e1500 */
[----:B------:R-:W-:Y:S01]  /*0740*/  LEA.HI.X.SX32 R17, R15, R9, 0x1, P1 ;  /* 0x000000090f117211 */ /* 0x000fe200008f0eff */
[----:B------:R4:W5:Y:S01]  /*0750*/  LDG.E.U16 R14, desc[UR32][R26.64] ;  /* 0x000000201a0e7981 */ /* 0x000962000c1e1500 */
[----:B------:R-:W-:-:S02]  /*0760*/  LEA R18, P1, R19, R2, 0x1 ;  /* 0x0000000213127211 */ /* 0x000fc400078208ff */
[----:B0-----:R-:W-:Y:S01]  /*0770*/  LEA R20, P2, R29, R2, 0x1 ;  /* 0x000000021d147211 */ /* 0x001fe200078408ff */
[----:B------:R0:W5:Y:S01]  /*0780*/  LDG.E.U16 R15, desc[UR32][R16.64] ;  /* 0x00000020100f7981 */ /* 0x000162000c1e1500 */
[----:B---3--:R-:W-:Y:S01]  /*0790*/  IMAD R25, R8, 0x2, R31 ;  /* 0x0000000208197824 */ /* 0x008fe200078e021f */
[----:B------:R-:W-:-:S03]  /*07a0*/  LEA.HI.X.SX32 R19, R19, R9, 0x1, P1 ;  /* 0x0000000913137211 */ /* 0x000fc600008f0eff */
[C---:B----4-:R-:W-:Y:S01]  /*07b0*/  IMAD R27, R8.reuse, 0x2, R25 ;  /* 0x00000002081b7824 */ /* 0x050fe200078e0219 */
[-C--:B------:R-:W-:Y:S01]  /*07c0*/  LEA R22, P1, R31, R2.reuse, 0x1 ;  /* 0x000000021f167211 */ /* 0x080fe200078208ff */
[----:B------:R-:W5:Y:S01]  /*07d0*/  LDG.E.U16 R28, desc[UR32][R18.64] ;  /* 0x00000020121c7981 */ /* 0x000f62000c1e1500 */
[----:B------:R-:W-:Y:S02]  /*07e0*/  LEA.HI.X.SX32 R21, R29, R9, 0x1, P2 ;  /* 0x000000091d157211 */ /* 0x000fe400010f0eff */
[C---:B------:R-:W-:Y:S02]  /*07f0*/  LEA R29, R8.reuse, R27, 0x1 ;  /* 0x0000001b081d7211 */ /* 0x040fe400078e08ff */
[-C--:B------:R-:W-:Y:S01]  /*0800*/  LEA.HI.X.SX32 R23, R31, R9.reuse, 0x1, P1 ;  /* 0x000000091f177211 */ /* 0x080fe200008f0eff */
[----:B------:R3:W5:Y:S01]  /*0810*/  LDG.E.U16 R30, desc[UR32][R20.64] ;  /* 0x00000020141e7981 */ /* 0x000762000c1e1500 */
[-C--:B------:R-:W-:Y:S01]  /*0820*/  LEA R24, P1, R25, R2.reuse, 0x1 ;  /* 0x0000000219187211 */ /* 0x080fe200078208ff */
[----:B------:R-:W-:Y:S01]  /*0830*/  IMAD R31, R8, 0x2, R29 ;  /* 0x00000002081f7824 */ /* 0x000fe200078e021d */
[----:B------:R-:W-:Y:S01]  /*0840*/  LEA R26, P2, R29, R2, 0x1 ;  /* 0x000000021d1a7211 */ /* 0x000fe200078408ff */
[----:B------:R4:W5:Y:S01]  /*0850*/  LDG.E.U16 R32, desc[UR32][R22.64] ;  /* 0x0000002016207981 */ /* 0x000962000c1e1500 */
[----:B------:R-:W-:-:S02]  /*0860*/  LEA.HI.X.SX32 R25, R25, R9, 0x1, P1 ;  /* 0x0000000919197211 */ /* 0x000fc400008f0eff */
[----:B0-----:R-:W-:Y:S01]  /*0870*/  LEA R16, P1, R27, R2, 0x1 ;  /* 0x000000021b107211 */ /* 0x001fe200078208ff */
[----:B---3--:R-:W-:-:S03]  /*0880*/  IMAD R21, R8, 0x2, R31 ;  /* 0x0000000208157824 */ /* 0x008fc600078e021f */
[----:B------:R-:W-:Y:S01]  /*0890*/  LEA.HI.X.SX32 R17, R27, R9, 0x1, P1 ;  /* 0x000000091b117211 */ /* 0x000fe200008f0eff */
[----:B------:R0:W5:Y:S01]  /*08a0*/  LDG.E.U16 R33, desc[UR32][R24.64] ;  /* 0x0000002018217981 */ /* 0x000162000c1e1500 */
[CC--:B------:R-:W-:Y:S02]  /*08b0*/  LEA R18, P1, R31.reuse, R2.reuse, 0x1 ;  /* 0x000000021f127211 */ /* 0x0c0fe400078208ff */
[C---:B----4-:R-:W-:Y:S01]  /*08c0*/  LEA R23, R8.reuse, R21, 0x1 ;  /* 0x0000001508177211 */ /* 0x050fe200078e08ff */
[----:B------:R3:W5:Y:S01]  /*08d0*/  LDG.E.U16 R34, desc[UR32][R16.64] ;  /* 0x0000002010227981 */ /* 0x000762000c1e1500 */
[-C--:B------:R-:W-:Y:S02]  /*08e0*/  LEA.HI.X.SX32 R19, R31, R9.reuse, 0x1, P1 ;  /* 0x000000091f137211 */ /* 0x080fe400008f0eff */
[-C--:B------:R-:W-:Y:S01]  /*08f0*/  LEA.HI.X.SX32 R27, R29, R9.reuse, 0x1, P2 ;  /* 0x000000091d1b7211 */ /* 0x080fe200010f0eff */
[C---:B------:R-:W-:Y:S01]  /*0900*/  IMAD R29, R8.reuse, 0x2, R23 ;  /* 0x00000002081d7824 */ /* 0x040fe200078e0217 */
[CC--:B------:R-:W-:Y:S01]  /*0910*/  LEA R20, P1, R21.reuse, R2.reuse, 0x1 ;  /* 0x0000000215147211 */ /* 0x0c0fe200078208ff */
[----:B------:R-:W5:Y:S02]  /*0920*/  LDG.E.U16 R36, desc[UR32][R18.64] ;  /* 0x0000002012247981 */ /* 0x000f64000c1e1500 */
[----:B------:R-:W-:Y:S01]  /*0930*/  IMAD R31, R8, 0x2, R29 ;  /* 0x00000002081f7824 */ /* 0x000fe200078e021d */
[----:B------:R-:W-:Y:S01]  /*0940*/  LEA.HI.X.SX32 R21, R21, R9, 0x1, P1 ;  /* 0x0000000915157211 */ /* 0x000fe200008f0eff */
[----:B------:R4:W5:Y:S01]  /*0950*/  LDG.E.U16 R35, desc[UR32][R26.64] ;  /* 0x000000201a237981 */ /* 0x000962000c1e1500 */
[----:B------:R-:W-:-:S02]  /*0960*/  LEA R22, P1, R23, R2, 0x1 ;  /* 0x0000000217167211 */ /* 0x000fc400078208ff */
[-C--:B0-----:R-:W-:Y:S01]  /*0970*/  LEA R24, P2, R29, R2.reuse, 0x1 ;  /* 0x000000021d187211 */ /* 0x081fe200078408ff */
[----:B------:R0:W5:Y:S01]  /*0980*/  LDG.E.U16 R37, desc[UR32][R20.64] ;  /* 0x0000002014257981 */ /* 0x000162000c1e1500 */
[----:B------:R-:W-:Y:S02]  /*0990*/  LEA.HI.X.SX32 R23, R23, R9, 0x1, P1 ;  /* 0x0000000917177211 */ /* 0x000fe400008f0eff */
[CC--:B---3--:R-:W-:Y:S02]  /*09a0*/  LEA R16, P1, R31.reuse, R2.reuse, 0x1 ;  /* 0x000000021f107211 */ /* 0x0c8fe400078208ff */
[C---:B----4-:R-:W-:Y:S01]  /*09b0*/  LEA R27, R8.reuse, R31, 0x1 ;  /* 0x0000001f081b7211 */ /* 0x050fe200078e08ff */
[----:B------:R3:W5:Y:S01]  /*09c0*/  LDG.E.U16 R38, desc[UR32][R22.64] ;  /* 0x0000002016267981 */ /* 0x000762000c1e1500 */
[-C--:B------:R-:W-:Y:S02]  /*09d0*/  LEA.HI.X.SX32 R17, R31, R9.reuse, 0x1, P1 ;  /* 0x000000091f117211 */ /* 0x080fe400008f0eff */
[-C--:B------:R-:W-:Y:S01]  /*09e0*/  LEA.HI.X.SX32 R25, R29, R9.reuse, 0x1, P2 ;  /* 0x000000091d197211 */ /* 0x080fe200010f0eff */
[C---:B------:R-:W-:Y:S01]  /*09f0*/  IMAD R29, R8.reuse, 0x2, R27 ;  /* 0x00000002081d7824 */ /* 0x040fe200078e021b */
[CC--:B------:R-:W-:Y:S01]  /*0a00*/  LEA R18, P1, R27.reuse, R2.reuse, 0x1 ;  /* 0x000000021b127211 */ /* 0x0c0fe200078208ff */
[----:B------:R-:W5:Y:S03]  /*0a10*/  LDG.E.U16 R40, desc[UR32][R16.64] ;  /* 0x0000002010287981 */ /* 0x000f66000c1e1500 */
[----:B------:R-:W-:Y:S01]  /*0a20*/  LEA.HI.X.SX32 R19, R27, R9, 0x1, P1 ;  /* 0x000000091b137211 */ /* 0x000fe200008f0eff */
[C---:B------:R-:W-:Y:S01]  /*0a30*/  IMAD R27, R8.reuse, 0x2, R29 ;  /* 0x00000002081b7824 */ /* 0x040fe200078e021d */
[C---:B0-----:R-:W-:Y:S01]  /*0a40*/  LEA R20, P1, R29.reuse, R2, 0x1 ;  /* 0x000000021d147211 */ /* 0x041fe200078208ff */
[----:B------:R0:W5:Y:S03]  /*0a50*/  LDG.E.U16 R39, desc[UR32][R24.64] ;  /* 0x0000002018277981 */ /* 0x000166000c1e1500 */
[----:B------:R-:W-:Y:S01]  /*0a60*/  LEA R31, R8, R27, 0x1 ;  /* 0x0000001b081f7211 */ /* 0x000fe200078e08ff */
[----:B------:R4:W5:Y:S01]  /*0a70*/  LDG.E.U16 R41, desc[UR32][R18.64] ;  /* 0x0000002012297981 */ /* 0x000962000c1e1500 */
[----:B------:R-:W-:-:S02]  /*0a80*/  LEA.HI.X.SX32 R21, R29, R9, 0x1, P1 ;  /* 0x000000091d157211 */ /* 0x000fc400008f0eff */
[----:B---3--:R-:W-:Y:S01]  /*0a90*/  LEA R22, P1, R31, R2, 0x1 ;  /* 0x000000021f167211 */ /* 0x008fe200078208ff */
[----:B0-----:R-:W-:-:S03]  /*0aa0*/  IMAD R25, R8, 0x2, R31 ;  /* 0x0000000208197824 */ /* 0x001fc600078e021f */
[-C--:B------:R-:W-:Y:S01]  /*0ab0*/  LEA.HI.X.SX32 R23, R31, R9.reuse, 0x1, P1 ;  /* 0x000000091f177211 */ /* 0x080fe200008f0eff */
[----:B------:R0:W5:Y:S01]  /*0ac0*/  LDG.E.U16 R42, desc[UR32][R20.64] ;  /* 0x00000020142a7981 */ /* 0x000162000c1e1500 */
[C---:B------:R-:W-:Y:S01]  /*0ad0*/  IMAD R29, R8.reuse, 0x2, R25 ;  /* 0x00000002081d7824 */ /* 0x040fe200078e0219 */
[-C--:B------:R-:W-:Y:S02]  /*0ae0*/  LEA R16, P1, R25, R2.reuse, 0x1 ;  /* 0x0000000219107211 */ /* 0x080fe400078208ff */
[----:B------:R-:W5:Y:S01]  /*0af0*/  LDG.E.U16 R44, desc[UR32][R22.64] ;  /* 0x00000020162c7981 */ /* 0x000f62000c1e1500 */
[----:B------:R-:W-:Y:S02]  /*0b00*/  LEA R26, P2, R27, R2, 0x1 ;  /* 0x000000021b1a7211 */ /* 0x000fe400078408ff */
[----:B------:R-:W-:Y:S02]  /*0b10*/  LEA.HI.X.SX32 R17, R25, R9, 0x1, P1 ;  /* 0x0000000919117211 */ /* 0x000fe400008f0eff */
[----:B------:R-:W-:-:S02]  /*0b20*/  LEA R25, R8, R29, 0x1 ;  /* 0x0000001d08197211 */ /* 0x000fc400078e08ff */
[-C--:B------:R-:W-:Y:S01]  /*0b30*/  LEA.HI.X.SX32 R27, R27, R9.reuse, 0x1, P2 ;  /* 0x000000091b1b7211 */ /* 0x080fe200010f0eff */
[----:B------:R-:W5:Y:S01]  /*0b40*/  LDG.E.U16 R45, desc[UR32][R16.64] ;  /* 0x00000020102d7981 */ /* 0x000f62000c1e1500 */
[CC--:B----4-:R-:W-:Y:S01]  /*0b50*/  LEA R18, P1, R29.reuse, R2.reuse, 0x1 ;  /* 0x000000021d127211 */ /* 0x0d0fe200078208ff */
[C---:B------:R-:W-:Y:S02]  /*0b60*/  IMAD R31, R8.reuse, 0x2, R25 ;  /* 0x00000002081f7824 */ /* 0x040fe400078e0219 */
[----:B------:R3:W5:Y:S01]  /*0b70*/  LDG.E.U16 R43, desc[UR32][R26.64] ;  /* 0x000000201a2b7981 */ /* 0x000762000c1e1500 */
[-C--:B------:R-:W-:Y:S02]  /*0b80*/  LEA.HI.X.SX32 R19, R29, R9.reuse, 0x1, P1 ;  /* 0x000000091d137211 */ /* 0x080fe400008f0eff */
[-C--:B0-----:R-:W-:Y:S02]  /*0b90*/  LEA R20, P1, R31, R2.reuse, 0x1 ;  /* 0x000000021f147211 */ /* 0x081fe400078208ff */
[----:B------:R-:W-:Y:S01]  /*0ba0*/  LEA R24, P2, R25, R2, 0x1 ;  /* 0x0000000219187211 */ /* 0x000fe200078408ff */
[----:B------:R0:W5:Y:S01]  /*0bb0*/  LDG.E.U16 R46, desc[UR32][R18.64] ;  /* 0x00000020122e7981 */ /* 0x000162000c1e1500 */
[----:B---3--:R-:W-:Y:S01]  /*0bc0*/  IMAD R27, R8, 0x2, R31 ;  /* 0x00000002081b7824 */ /* 0x008fe200078e021f */
[----:B------:R-:W-:-:S04]  /*0bd0*/  LEA.HI.X.SX32 R21, R31, R9, 0x1, P1 ;  /* 0x000000091f157211 */ /* 0x000fc800008f0eff */
[C---:B------:R-:W-:Y:S01]  /*0be0*/  LEA R22, P1, R27.reuse, R2, 0x1 ;  /* 0x000000021b167211 */ /* 0x040fe200078208ff */
[----:B------:R-:W5:Y:S01]  /*0bf0*/  LDG.E.U16 R48, desc[UR32][R20.64] ;  /* 0x0000002014307981 */ /* 0x000f62000c1e1500 */
[----:B------:R-:W-:Y:S02]  /*0c00*/  LEA R29, R8, R27, 0x1 ;  /* 0x0000001b081d7211 */ /* 0x000fe400078e08ff */
[----:B------:R-:W-:-:S03]  /*0c10*/  LEA.HI.X.SX32 R23, R27, R9, 0x1, P1 ;  /* 0x000000091b177211 */ /* 0x000fc600008f0eff */
[C---:B------:R-:W-:Y:S01]  /*0c20*/  IMAD R27, R8.reuse, 0x2, R29 ;  /* 0x00000002081b7824 */ /* 0x040fe200078e021d */
[-C--:B------:R-:W-:Y:S01]  /*0c30*/  LEA.HI.X.SX32 R25, R25, R9.reuse, 0x1, P2 ;  /* 0x0000000919197211 */ /* 0x080fe200010f0eff */
[----:B------:R-:W5:Y:S01]  /*0c40*/  LDG.E.U16 R49, desc[UR32][R22.64] ;  /* 0x0000002016317981 */ /* 0x000f62000c1e1500 */
[CC--:B------:R-:W-:Y:S01]  /*0c50*/  LEA R16, P1, R29.reuse, R2.reuse, 0x1 ;  /* 0x000000021d107211 */ /* 0x0c0fe200078208ff */
[----:B------:R-:W-:Y:S02]  /*0c60*/  IMAD R31, R8, 0x2, R27 ;  /* 0x00000002081f7824 */ /* 0x000fe400078e021b */
[----:B------:R3:W5:Y:S01]  /*0c70*/  LDG.E.U16 R47, desc[UR32][R24.64] ;  /* 0x00000020182f7981 */ /* 0x000762000c1e1500 */
[-C--:B------:R-:W-:Y:S02]  /*0c80*/  LEA.HI.X.SX32 R17, R29, R9.reuse, 0x1, P1 ;  /* 0x000000091d117211 */ /* 0x080fe400008f0eff */
[-C--:B0-----:R-:W-:Y:S02]  /*0c90*/  LEA R18, P1, R31, R2.reuse, 0x1 ;  /* 0x000000021f127211 */ /* 0x081fe400078208ff */
[----:B------:R-:W-:Y:S01]  /*0ca0*/  LEA R26, P2, R27, R2, 0x1 ;  /* 0x000000021b1a7211 */ /* 0x000fe200078408ff */
[----:B------:R0:W5:Y:S01]  /*0cb0*/  LDG.E.U16 R50, desc[UR32][R16.64] ;  /* 0x0000002010327981 */ /* 0x000162000c1e1500 */
[----:B------:R-:W-:-:S02]  /*0cc0*/  LEA.HI.X.SX32 R19, R31, R9, 0x1, P1 ;  /* 0x000000091f137211 */ /* 0x000fc400008f0eff */
[C---:B---3--:R-:W-:Y:S02]  /*0cd0*/  LEA R25, R8.reuse, R31, 0x1 ;  /* 0x0000001f08197211 */ /* 0x048fe400078e08ff */
[-C--:B------:R-:W-:Y:S01]  /*0ce0*/  LEA.HI.X.SX32 R27, R27, R9.reuse, 0x1, P2 ;  /* 0x000000091b1b7211 */ /* 0x080fe200010f0eff */
[----:B------:R-:W5:Y:S01]  /*0cf0*/  LDG.E.U16 R52, desc[UR32][R18.64] ;  /* 0x0000002012347981 */ /* 0x000f62000c1e1500 */
[CC--:B------:R-:W-:Y:S01]  /*0d00*/  LEA R20, P1, R25.reuse, R2.reuse, 0x1 ;  /* 0x0000000219147211 */ /* 0x0c0fe200078208ff */
[C---:B------:R-:W-:Y:S02]  /*0d10*/  IMAD R29, R8.reuse, 0x2, R25 ;  /* 0x00000002081d7824 */ /* 0x040fe400078e0219 */
[----:B------:R3:W5:Y:S01]  /*0d20*/  LDG.E.U16 R51, desc[UR32][R26.64] ;  /* 0x000000201a337981 */ /* 0x000762000c1e1500 */
[----:B------:R-:W-:Y:S01]  /*0d30*/  LEA.HI.X.SX32 R21, R25, R9, 0x1, P1 ;  /* 0x0000000919157211 */ /* 0x000fe200008f0eff */
[----:B------:R-:W-:Y:S01]  /*0d40*/  IMAD R25, R8, 0x2, R29 ;  /* 0x0000000208197824 */ /* 0x000fe200078e021d */
[----:B------:R-:W-:-:S03]  /*0d50*/  LEA R22, P1, R29, R2, 0x1 ;  /* 0x000000021d167211 */ /* 0x000fc600078208ff */
[----:B------:R4:W5:Y:S01]  /*0d60*/  LDG.E.U16 R53, desc[UR32][R20.64] ;  /* 0x0000002014357981 */ /* 0x000962000c1e1500 */
[C---:B------:R-:W-:Y:S02]  /*0d70*/  LEA R31, R8.reuse, R25, 0x1 ;  /* 0x00000019081f7211 */ /* 0x040fe400078e08ff */
[-C--:B------:R-:W-:Y:S02]  /*0d80*/  LEA.HI.X.SX32 R23, R29, R9.reuse, 0x1, P1 ;  /* 0x000000091d177211 */ /* 0x080fe400008f0eff */
[-C--:B0-----:R-:W-:Y:S01]  /*0d90*/  LEA R16, P1, R31, R2.reuse, 0x1 ;  /* 0x000000021f107211 */ /* 0x081fe200078208ff */
[C---:B---3--:R-:W-:Y:S01]  /*0da0*/  IMAD R27, R8.reuse, 0x2, R31 ;  /* 0x00000002081b7824 */ /* 0x048fe200078e021f */
[-C--:B------:R-:W-:Y:S01]  /*0db0*/  LEA R24, P2, R25, R2.reuse, 0x1 ;  /* 0x0000000219187211 */ /* 0x080fe200078408ff */
[----:B------:R0:W5:Y:S01]  /*0dc0*/  LDG.E.U16 R54, desc[UR32][R22.64] ;  /* 0x0000002016367981 */ /* 0x000162000c1e1500 */
[----:B------:R-:W-:Y:S01]  /*0dd0*/  LEA.HI.X.SX32 R17, R31, R9, 0x1, P1 ;  /* 0x000000091f117211 */ /* 0x000fe200008f0eff */
[----:B------:R-:W-:Y:S01]  /*0de0*/  IMAD R29, R8, 0x2, R27 ;  /* 0x00000002081d7824 */ /* 0x000fe200078e021b */
[----:B------:R-:W-:-:S02]  /*0df0*/  LEA R18, P1, R27, R2, 0x1 ;  /* 0x000000021b127211 */ /* 0x000fc400078208ff */
[-C--:B------:R-:W-:Y:S01]  /*0e00*/  LEA.HI.X.SX32 R25, R25, R9.reuse, 0x1, P2 ;  /* 0x0000000919197211 */ /* 0x080fe200010f0eff */
[----:B------:R-:W5:Y:S01]  /*0e10*/  LDG.E.U16 R56, desc[UR32][R16.64] ;  /* 0x0000002010387981 */ /* 0x000f62000c1e1500 */
[----:B------:R-:W-:Y:S02]  /*0e20*/  LEA.HI.X.SX32 R19, R27, R9, 0x1, P1 ;  /* 0x000000091b137211 */ /* 0x000fe400008f0eff */
[----:B------:R-:W-:Y:S01]  /*0e30*/  LEA R27, R8, R29, 0x1 ;  /* 0x0000001d081b7211 */ /* 0x000fe200078e08ff */
[----:B------:R3:W5:Y:S01]  /*0e40*/  LDG.E.U16 R55, desc[UR32][R24.64] ;  /* 0x0000002018377981 */ /* 0x000762000c1e1500 */
[----:B----4-:R-:W-:-:S03]  /*0e50*/  LEA R20, P1, R29, R2, 0x1 ;  /* 0x000000021d147211 */ /* 0x010fc600078208ff */
[C---:B------:R-:W-:Y:S01]  /*0e60*/  IMAD R31, R8.reuse, 0x2, R27 ;  /* 0x00000002081f7824 */ /* 0x040fe200078e021b */
[-C--:B------:R-:W-:Y:S01]  /*0e70*/  LEA.HI.X.SX32 R21, R29, R9.reuse, 0x1, P1 ;  /* 0x000000091d157211 */ /* 0x080fe200008f0eff */
[----:B------:R4:W5:Y:S03]  /*0e80*/  LDG.E.U16 R57, desc[UR32][R18.64] ;  /* 0x0000002012397981 */ /* 0x000966000c1e1500 */
[-C--:B0-----:R-:W-:Y:S01]  /*0e90*/  LEA R22, P1, R31, R2.reuse, 0x1 ;  /* 0x000000021f167211 */ /* 0x081fe200078208ff */
[----:B---3--:R-:W-:Y:S01]  /*0ea0*/  IMAD R25, R8, 0x2, R31 ;  /* 0x0000000208197824 */ /* 0x008fe200078e021f */
[-C--:B------:R-:W-:Y:S01]  /*0eb0*/  LEA R26, P2, R27, R2.reuse, 0x1 ;  /* 0x000000021b1a7211 */ /* 0x080fe200078408ff */
[----:B------:R0:W5:Y:S01]  /*0ec0*/  LDG.E.U16 R58, desc[UR32][R20.64] ;  /* 0x00000020143a7981 */ /* 0x000162000c1e1500 */
[----:B------:R-:W-:Y:S02]  /*0ed0*/  LEA.HI.X.SX32 R23, R31, R9, 0x1, P1 ;  /* 0x000000091f177211 */ /* 0x000fe400008f0eff */
[----:B------:R-:W-:-:S02]  /*0ee0*/  LEA R16, P1, R25, R2, 0x1 ;  /* 0x0000000219107211 */ /* 0x000fc400078208ff */
[----:B------:R-:W-:Y:S01]  /*0ef0*/  LEA R29, R8, R25, 0x1 ;  /* 0x00000019081d7211 */ /* 0x000fe200078e08ff */
[----:B------:R-:W5:Y:S01]  /*0f00*/  LDG.E.U16 R60, desc[UR32][R22.64] ;  /* 0x00000020163c7981 */ /* 0x000f62000c1e1500 */
[----:B------:R-:W-:-:S03]  /*0f10*/  LEA.HI.X.SX32 R17, R25, R9, 0x1, P1 ;  /* 0x0000000919117211 */ /* 0x000fc600008f0eff */
[C---:B------:R-:W-:Y:S01]  /*0f20*/  IMAD R25, R8.reuse, 0x2, R29 ;  /* 0x0000000208197824 */ /* 0x040fe200078e021d */
[-C--:B------:R-:W-:Y:S01]  /*0f30*/  LEA.HI.X.SX32 R27, R27, R9.reuse, 0x1, P2 ;  /* 0x000000091b1b7211 */ /* 0x080fe200010f0eff */
[----:B------:R-:W5:Y:S01]  /*0f40*/  LDG.E.U16 R61, desc[UR32][R16.64] ;  /* 0x00000020103d7981 */ /* 0x000f62000c1e1500 */
[CC--:B----4-:R-:W-:Y:S01]  /*0f50*/  LEA R18, P1, R29.reuse, R2.reuse, 0x1 ;  /* 0x000000021d127211 */ /* 0x0d0fe200078208ff */
        /* <DEDUP_REMOVED lines=65> */
[----:B------:R-:W-:Y:S02]  /*1370*/  LEA R31, R8, R25, 0x1 ;  /* 0x00000019081f7211 */ /* 0x000fe400078e08ff */
[----:B------:R-:W-:-:S03]  /*1380*/  LEA.HI.X.SX32 R19, R29, R9, 0x1, P1 ;  /* 0x000000091d137211 */ /* 0x000fc600008f0eff */
[C---:B------:R-:W-:Y:S01]  /*1390*/  IMAD R29, R8.reuse, 0x2, R31 ;  /* 0x00000002081d7824 */ /* 0x040fe200078e021f */
[-C--:B0-----:R-:W-:Y:S02]  /*13a0*/  LEA R20, P1, R31, R2.reuse, 0x1 ;  /* 0x000000021f147211 */ /* 0x081fe400078208ff */
[-C--:B------:R-:W-:Y:S01]  /*13b0*/  LEA R24, P2, R25, R2.reuse, 0x1 ;  /* 0x0000000219187211 */ /* 0x080fe200078408ff */
[C---:B---3--:R-:W-:Y:S01]  /*13c0*/  IMAD R27, R8.reuse, 0x2, R29 ;  /* 0x00000002081b7824 */ /* 0x048fe200078e021d */
[----:B------:R-:W-:Y:S01]  /*13d0*/  LEA.HI.X.SX32 R21, R31, R9, 0x1, P1 ;  /* 0x000000091f157211 */ /* 0x000fe200008f0eff */
[----:B------:R1:W5:Y:S01]  /*13e0*/  LDG.E.U16 R19, desc[UR32][R18.64] ;  /* 0x0000002012137981 */ /* 0x000362000c1e1500 */
[----:B------:R-:W-:Y:S02]  /*13f0*/  LEA R22, P1, R29, R2, 0x1 ;  /* 0x000000021d167211 */ /* 0x000fe400078208ff */
[----:B------:R-:W-:Y:S01]  /*1400*/  LEA R8, R8, R27, 0x1 ;  /* 0x0000001b08087211 */ /* 0x000fe200078e08ff */
[----:B------:R0:W5:Y:S01]  /*1410*/  LDG.E.U16 R20, desc[UR32][R20.64] ;  /* 0x0000002014147981 */ /* 0x000162000c1e1500 */
[----:B------:R-:W-:-:S02]  /*1420*/  LEA.HI.X.SX32 R25, R25, R9, 0x1, P2 ;  /* 0x0000000919197211 */ /* 0x000fc400010f0eff */
[-C--:B------:R-:W-:Y:S02]  /*1430*/  LEA.HI.X.SX32 R23, R29, R9.reuse, 0x1, P1 ;  /* 0x000000091d177211 */ /* 0x080fe400008f0eff */
[CC--:B------:R-:W-:Y:S01]  /*1440*/  LEA R26, P2, R27.reuse, R2.reuse, 0x1 ;  /* 0x000000021b1a7211 */ /* 0x0c0fe200078408ff */
[----:B------:R-:W5:Y:S01]  /*1450*/  LDG.E.U16 R24, desc[UR32][R24.64] ;  /* 0x0000002018187981 */ /* 0x000f62000c1e1500 */
[C---:B----4-:R-:W-:Y:S02]  /*1460*/  LEA R16, P1, R8.reuse, R2, 0x1 ;  /* 0x0000000208107211 */ /* 0x050fe400078208ff */
[-C--:B------:R-:W-:Y:S01]  /*1470*/  LEA.HI.X.SX32 R27, R27, R9.reuse, 0x1, P2 ;  /* 0x000000091b1b7211 */ /* 0x080fe200010f0eff */
[----:B------:R-:W5:Y:S01]  /*1480*/  LDG.E.U16 R23, desc[UR32][R22.64] ;  /* 0x0000002016177981 */ /* 0x000f62000c1e1500 */
[----:B------:R-:W-:Y:S02]  /*1490*/  LEA.HI.X.SX32 R17, R8, R9, 0x1, P1 ;  /* 0x0000000908117211 */ /* 0x000fe400008f0eff */
[----:B------:R-:W3:Y:S01]  /*14a0*/  LDC.64 R8, c[0x0][0x3c0] ;  /* 0x0000f000ff087b82 */ /* 0x000ee20000000a00 */
[C---:B------:R-:W-:Y:S01]  /*14b0*/  LOP3.LUT R2, R3.reuse, 0x7f, RZ, 0xc0, !PT ;  /* 0x0000007f03027812 */ /* 0x040fe200078ec0ff */
[----:B------:R-:W5:Y:S04]  /*14c0*/  LDG.E.U16 R26, desc[UR32][R26.64] ;  /* 0x000000201a1a7981 */ /* 0x000f68000c1e1500 */
[----:B-1----:R-:W-:Y:S01]  /*14d0*/  IMAD R18, R2, UR4, RZ ;  /* 0x0000000402127c24 */ /* 0x002fe2000f8e02ff */
[----:B------:R1:W5:Y:S01]  /*14e0*/  LDG.E.U16 R16, desc[UR32][R16.64] ;  /* 0x0000002010107981 */ /* 0x000362000c1e1500 */
[----:B------:R-:W-:-:S02]  /*14f0*/  LOP3.LUT R90, R3, 0x3f, RZ, 0xc0, !PT ;  /* 0x0000003f035a7812 */ /* 0x000fc400078ec0ff */
[C---:B------:R-:W-:Y:S01]  /*1500*/  IMAD.SHL.U32 R88, R18.reuse, 0x2, RZ ;  /* 0x0000000212587824 */ /* 0x040fe200078e00ff */
[--C-:B0-----:R-:W-:Y:S01]  /*1510*/  SHF.R.U32.HI R21, RZ, 0x5, R3.reuse ;  /* 0x00000005ff157819 */ /* 0x101fe20000011603 */
[----:B------:R-:W-:Y:S01]  /*1520*/  IMAD.HI R18, R18, 0x2, RZ ;  /* 0x0000000212127827 */ /* 0x000fe200078e02ff */
[----:B------:R-:W-:Y:S02]  /*1530*/  SHF.L.U32 R90, R90, 0x1, RZ ;  /* 0x000000015a5a7819 */ /* 0x000fe400000006ff */
[----:B-1----:R-:W-:Y:S01]  /*1540*/  SHF.R.S32.HI R17, RZ, 0x6, R3 ;  /* 0x00000006ff117819 */ /* 0x002fe20000011403 */
[----:B---3--:R-:W-:-:S04]  /*1550*/  IMAD R8, R8, UR29, RZ ;  /* 0x0000001d08087c24 */ /* 0x008fc8000f8e02ff */
[C---:B------:R-:W-:Y:S02]  /*1560*/  IMAD.SHL.U32 R89, R8.reuse, 0x2, RZ ;  /* 0x0000000208597824 */ /* 0x040fe400078e00ff */
[----:B------:R-:W-:Y:S01]  /*1570*/  IMAD.HI R8, R8, 0x2, RZ ;  /* 0x0000000208087827 */ /* 0x000fe200078e02ff */
[----:B------:R-:W-:Y:S02]  /*1580*/  SGXT R17, R17, 0x1 ;  /* 0x000000011111781a */ /* 0x000fe40000000200 */
[----:B--2---:R-:W-:Y:S02]  /*1590*/  IADD3 R88, P1, P2, R88, R76, R89 ;  /* 0x0000004c58587210 */ /* 0x004fe40007a3e059 */
[----:B------:R-:W-:Y:S02]  /*15a0*/  R2UR UR17, R21 ;  /* 0x00000000151172ca */ /* 0x000fe400000e0000 */
[----:B------:R-:W-:Y:S02]  /*15b0*/  R2UR UR27, R67 ;  /* 0x00000000431b72ca */ /* 0x000fe400000e0000 */
[----:B------:R-:W-:-:S02]  /*15c0*/  IADD3.X R89, PT, PT, R18, R77, R8, P1, P2 ;  /* 0x0000004d12597210 */ /* 0x000fc40000fe4408 */
[----:B------:R-:W-:Y:S01]  /*15d0*/  LOP3.LUT R77, R90, 0x90, R17, 0x78, !PT ;  /* 0x000000905a4d7812 */ /* 0x000fe200078e7811 */
[----:B------:R-:W-:Y:S10]  /*15e0*/  @P0 BRA `(.L_x_5) ;  /* 0x0000000000180947 */ /* 0x000ff40003800000 */
[----:B------:R-:W-:Y:S01]  /*15f0*/  ELECT P1, URZ, PT ;  /* 0x0000000000ff782f */ /* 0x000fe20003820000 */
[----:B------:R-:W-:Y:S01]  /*1600*/  IMAD.MOV.U32 R8, RZ, RZ, 0x1 ;  /* 0x00000001ff087424 */ /* 0x000fe200078e00ff */
[----:B------:R-:W-:Y:S01]  /*1610*/  UMOV UR4, 0x40 ;  /* 0x0000004000047882 */ /* 0x000fe20000000000 */
[----:B------:R-:W-:Y:S01]  /*1620*/  UVIRTCOUNT.DEALLOC.SMPOOL 0x80 ;  /* 0x000000800000784c */ /* 0x000fe20000000000 */
[----:B------:R-:W-:-:S09]  /*1630*/  ULEA UR4, UR6, UR4, 0x18 ;  /* 0x0000000406047291 */ /* 0x000fd2000f8ec0ff */
[----:B------:R0:W-:Y:S03]  /*1640*/  @P1 STS.U8 [UR4], R8 ;  /* 0x00000008ff001988 */ /* 0x0001e60008000004 */
.L_x_5:
[----:B------:R-:W-:Y:S01]  /*1650*/  USHF.L.U32 UR4, UR17, 0x15, URZ ;  /* 0x0000001511047899 */ /* 0x000fe200080006ff */
[----:B------:R-:W-:Y:S01]  /*1660*/  LOP3.LUT R76, R77, 0x20, RZ, 0x3c, !PT ;  /* 0x000000204d4c7812 */ /* 0x000fe200078e3cff */
[----:B-----5:R1:W-:Y:S01]  /*1670*/  STS.U16 [R77+UR28], R4 ;  /* 0x000000044d007988 */ /* 0x0203e2000800041c */
[----:B------:R-:W-:Y:S01]  /*1680*/  LOP3.LUT P1, RZ, R3, 0x7f, RZ, 0xc0, !PT ;  /* 0x0000007f03ff7812 */ /* 0x000fe2000782c0ff */
[----:B------:R-:W-:Y:S02]  /*1690*/  ULOP3.LUT UR4, UR4, 0x600000, URZ, 0xc0, !UPT ;  /* 0x0060000004047892 */ /* 0x000fe4000f8ec0ff */
[----:B------:R-:W-:Y:S01]  /*16a0*/  STS.U16 [R77+UR28+0x400], R10 ;  /* 0x0004000a4d007988 */ /* 0x000fe2000800041c */
[----:B------:R-:W-:Y:S01]  /*16b0*/  UMOV UR6, 0x1 ;  /* 0x0000000100067882 */ /* 0x000fe20000000000 */
[----:B------:R-:W-:Y:S02]  /*16c0*/  UIADD3 UR25, UPT, UPT, UR27, UR4, URZ ;  /* 0x000000041b197290 */ /* 0x000fe4000fffe0ff */
[----:B------:R-:W-:Y:S04]  /*16d0*/  STS.U16 [R77+UR28+0x800], R14 ;  /* 0x0008000e4d007988 */ /* 0x000fe8000800041c */
[----:B------:R-:W-:Y:S01]  /*16e0*/  STS.U16 [R77+UR28+0xc00], R32 ;  /* 0x000c00204d007988 */ /* 0x000fe2000800041c */
[----:B-1----:R-:W-:Y:S01]  /*16f0*/  LOP3.LUT R4, R77, 0x60, RZ, 0x3c, !PT ;  /* 0x000000604d047812 */ /* 0x002fe200078e3cff */
[----:B------:R-:W-:-:S02]  /*1700*/  VOTEU.ALL UP0, P1 ;  /* 0x0000000000ff7886 */ /* 0x000fc40000800000 */
[----:B------:R-:W-:Y:S04]  /*1710*/  STS.U16 [R77+UR28+0x1000], R36 ;  /* 0x001000244d007988 */ /* 0x000fe8000800041c */
        /* <DEDUP_REMOVED lines=10> */
[----:B------:R-:W-:Y:S01]  /*17c0*/  STS.U16 [R77+UR28+0x3c00], R20 ;  /* 0x003c00144d007988 */ /* 0x000fe2000800041c */
[C---:B------:R-:W-:Y:S01]  /*17d0*/  IMAD R83, R9.reuse, 0x1c, RZ ;  /* 0x0000001c09537824 */ /* 0x040fe200078e02ff */
[----:B------:R-:W1:Y:S01]  /*17e0*/  LDC R163, c[0x0][0x3c4] ;  /* 0x0000f100ffa37b82 */ /* 0x000e620000000800 */
[----:B------:R-:W-:Y:S01]  /*17f0*/  IMAD R87, R9, 0x1e, RZ ;  /* 0x0000001e09577824 */ /* 0x000fe200078e02ff */
[----:B------:R2:W-:Y:S01]  /*1800*/  STS.U16 [R76+UR28+0x100], R5 ;  /* 0x000100054c007988 */ /* 0x0005e2000800041c */
[----:B------:R-:W-:-:S02]  /*1810*/  UIADD3 UR26, UPT, UPT, UR28, 0xa000, URZ ;  /* 0x0000a0001c1a7890 */ /* 0x000fc4000fffe0ff */
[----:B------:R-:W-:-:S04]  /*1820*/  @!UP0 UIADD3 UR4, UPT, UPT, -UR6, 0x100000, URZ ;  /* 0x0010000006048890 */ /* 0x000fc8000fffe1ff */
[----:B------:R-:W-:Y:S02]  /*1830*/  @!UP0 USHF.L.U32 UR5, UR4, 0xb, URZ ;  /* 0x0000000b04058899 */ /* 0x000fe400080006ff */
[----:B------:R-:W-:Y:S01]  /*1840*/  @!UP0 USHF.L.U32 UR4, UR4, 0x1, URZ ;  /* 0x0000000104048899 */ /* 0x000fe200080006ff */
[C---:B------:R-:W-:Y:S01]  /*1850*/  IMAD R189, R9.reuse, 0x24, RZ ;  /* 0x0000002409bd7824 */ /* 0x040fe200078e02ff */
[----:B------:R-:W-:Y:S01]  /*1860*/  STS.U16 [R76+UR28+0x500], R11 ;  /* 0x0005000b4c007988 */ /* 0x000fe2000800041c */
[----:B------:R-:W-:Y:S01]  /*1870*/  IMAD R187, R9, 0x26, RZ ;  /* 0x0000002609bb7824 */ /* 0x000fe200078e02ff */
[----:B------:R-:W3:Y:S02]  /*1880*/  LDCU UR31, c[0x0][0x3f0] ;  /* 0x00007e00ff1f77ac */ /* 0x000ee40008000800 */
[----:B------:R-:W-:Y:S01]  /*1890*/  STS.U16 [R76+UR28+0x900], R15 ;  /* 0x0009000f4c007988 */ /* 0x000fe2000800041c */
[----:B--2---:R-:W-:Y:S01]  /*18a0*/  LOP3.LUT R5, R77, 0x40, RZ, 0x3c, !PT ;  /* 0x000000404d057812 */ /* 0x004fe200078e3cff */
[----:B------:R-:W-:-:S02]  /*18b0*/  IMAD R185, R9, 0x28, RZ ;  /* 0x0000002809b97824 */ /* 0x000fc400078e02ff */
[----:B------:R-:W-:Y:S01]  /*18c0*/  STS.U16 [R76+UR28+0xd00], R33 ;  /* 0x000d00214c007988 */ /* 0x000fe2000800041c */
[C---:B------:R-:W-:Y:S01]  /*18d0*/  IMAD R191, R9.reuse, 0x22, RZ ;  /* 0x0000002209bf7824 */ /* 0x040fe200078e02ff */
[----:B------:R-:W-:Y:S02]  /*18e0*/  VOTEU.ALL UP1, P1 ;  /* 0x0000000000ff7886 */ /* 0x000fe40000820000 */
[----:B------:R2:W-:Y:S04]  /*18f0*/  STS.U16 [R76+UR28+0x1100], R37 ;  /* 0x001100254c007988 */ /* 0x0005e8000800041c */
[----:B------:R4:W-:Y:S04]  /*1900*/  STS.U16 [R76+UR28+0x1500], R41 ;  /* 0x001500294c007988 */ /* 0x0009e8000800041c */
[----:B------:R-:W-:Y:S04]  /*1910*/  STS.U16 [R76+UR28+0x1900], R45 ;  /* 0x0019002d4c007988 */ /* 0x000fe8000800041c */
[----:B------:R-:W-:Y:S01]  /*1920*/  STS.U16 [R76+UR28+0x1d00], R49 ;  /* 0x001d00314c007988 */ /* 0x000fe2000800041c */
[C---:B--2---:R-:W-:Y:S01]  /*1930*/  IMAD R37, R9.reuse, 0x3, RZ ;  /* 0x0000000309257824 */ /* 0x044fe200078e02ff */
[----:B---3--:R-:W-:Y:S01]  /*1940*/  ISETP.LT.AND P2, PT, RZ, UR31, PT ;  /* 0x0000001fff007c0c */ /* 0x008fe2000bf41270 */
[----:B----4-:R-:W-:Y:S01]  /*1950*/  IMAD R41, R9, 0x6, RZ ;  /* 0x0000000609297824 */ /* 0x010fe200078e02ff */
[----:B------:R-:W-:Y:S04]  /*1960*/  STS.U16 [R76+UR28+0x2100], R53 ;  /* 0x002100354c007988 */ /* 0x000fe8000800041c */
[----:B------:R-:W-:Y:S04]  /*1970*/  STS.U16 [R76+UR28+0x2500], R57 ;  /* 0x002500394c007988 */ /* 0x000fe8000800041c */
[----:B------:R2:W-:Y:S04]  /*1980*/  STS.U16 [R76+UR28+0x2900], R61 ;  /* 0x0029003d4c007988 */ /* 0x0005e8000800041c */
[----:B------:R3:W-:Y:S04]  /*1990*/  STS.U16 [R76+UR28+0x2d00], R65 ;  /* 0x002d00414c007988 */ /* 0x0007e8000800041c */
[----:B------:R4:W-:Y:S04]  /*19a0*/  STS.U16 [R76+UR28+0x3100], R69 ;  /* 0x003100454c007988 */ /* 0x0009e8000800041c */
        /* <DEDUP_REMOVED lines=8> */
[----:B------:R-:W-:Y:S01]  /*1a30*/  IADD3 R212, P6, PT, R41, R88, RZ ;  /* 0x0000005829d47210 */ /* 0x000fe20007fde0ff */
[----:B------:R-:W-:Y:S01]  /*1a40*/  STTM.16dp32bit_t0_t15.x64 tmem[UR25], RZ ;  /* 0x000000ff000079ed */ /* 0x000fe20008b00019 */
[----:B------:R-:W-:Y:S01]  /*1a50*/  STTM.16dp32bit_t16_t31.x64 tmem[UR25+0x40], RZ ;  /* 0x000040ff000079ed */ /* 0x000fe20008b20019 */
        /* <DEDUP_REMOVED lines=11> */
[----:B--2---:R-:W-:-:S02]  /*1b10*/  IMAD R61, R9, 0x12, RZ ;  /* 0x00000012093d7824 */ /* 0x004fc400078e02ff */
[C---:B------:R-:W-:Y:S01]  /*1b20*/  IMAD R179, R9.reuse, 0x2c, RZ ;  /* 0x0000002c09b37824 */ /* 0x040fe200078e02ff */
[----:B------:R2:W-:Y:S01]  /*1b30*/  STS.U16 [R4+UR28+0x1b00], R47 ;  /* 0x001b002f04007988 */ /* 0x0005e2000800041c */
[C---:B------:R-:W-:Y:S02]  /*1b40*/  IMAD R45, R9.reuse, 0x9, RZ ;  /* 0x00000009092d7824 */ /* 0x040fe400078e02ff */
[C---:B------:R-:W-:Y:S01]  /*1b50*/  IMAD R177, R9.reuse, 0x2e, RZ ;  /* 0x0000002e09b17824 */ /* 0x040fe200078e02ff */
[----:B------:R-:W-:Y:S01]  /*1b60*/  STS.U16 [R4+UR28+0x300], R7 ;  /* 0x0003000704007988 */ /* 0x000fe2000800041c */
[----:B---3--:R-:W-:Y:S01]  /*1b70*/  IMAD R65, R9, 0x14, RZ ;  /* 0x0000001409417824 */ /* 0x008fe200078e02ff */
[----:B------:R-:W-:Y:S02]  /*1b80*/  IADD3 R190, P3, PT, R191, R88, RZ ;  /* 0x00000058bfbe7210 */ /* 0x000fe40007f7e0ff */
[----:B------:R-:W-:Y:S01]  /*1b90*/  STS.U16 [R4+UR28+0x700], R13 ;  /* 0x0007000d04007988 */ /* 0x000fe2000800041c */
[----:B----4-:R-:W-:-:S02]  /*1ba0*/  IMAD R69, R9, 0x16, RZ ;  /* 0x0000001609457824 */ /* 0x010fc400078e02ff */
[C---:B------:R-:W-:Y:S01]  /*1bb0*/  IMAD R175, R9.reuse, 0x30, RZ ;  /* 0x0000003009af7824 */ /* 0x040fe200078e02ff */
[----:B------:R-:W-:Y:S01]  /*1bc0*/  STS.U16 [R4+UR28+0xb00], R30 ;  /* 0x000b001e04007988 */ /* 0x000fe2000800041c */
[C---:B--2---:R-:W-:Y:S02]  /*1bd0*/  IMAD R47, R9.reuse, 0xa, RZ ;  /* 0x0000000a092f7824 */ /* 0x044fe400078e02ff */
[C---:B------:R-:W-:Y:S01]  /*1be0*/  IMAD R183, R9.reuse, 0x2a, RZ ;  /* 0x0000002a09b77824 */ /* 0x040fe200078e02ff */
[----:B------:R-:W-:Y:S01]  /*1bf0*/  STS.U16 [R4+UR28+0xf00], R35 ;  /* 0x000f002304007988 */ /* 0x000fe2000800041c */
[C---:B------:R-:W-:Y:S02]  /*1c00*/  IMAD R73, R9.reuse, 0x18, RZ ;  /* 0x0000001809497824 */ /* 0x040fe400078e02ff */
[----:B------:R-:W-:Y:S01]  /*1c10*/  IMAD R171, R9, 0x34, RZ ;  /* 0x0000003409ab7824 */ /* 0x000fe200078e02ff */
[----:B------:R2:W-:Y:S01]  /*1c20*/  STS.U16 [R4+UR28+0x1300], R39 ;  /* 0x0013002704007988 */ /* 0x0005e2000800041c */
[----:B------:R-:W-:Y:S01]  /*1c30*/  IADD3 R210, P5, PT, R47, R88, RZ ;  /* 0x000000582fd27210 */ /* 0x000fe20007fbe0ff */
[----:B------:R-:W-:-:S02]  /*1c40*/  IMAD R49, R9, 0xb, RZ ;  /* 0x0000000b09317824 */ /* 0x000fc400078e02ff */
[C---:B------:R-:W-:Y:S01]  /*1c50*/  IMAD R169, R9.reuse, 0x36, RZ ;  /* 0x0000003609a97824 */ /* 0x040fe200078e02ff */
[----:B------:R-:W-:Y:S01]  /*1c60*/  STS.U16 [R4+UR28+0x1700], R43 ;  /* 0x0017002b04007988 */ /* 0x000fe2000800041c */
[C---:B------:R-:W-:Y:S02]  /*1c70*/  IMAD R79, R9.reuse, 0x1a, RZ ;  /* 0x0000001a094f7824 */ /* 0x040fe400078e02ff */
[C---:B------:R-:W-:Y:S01]  /*1c80*/  IMAD R67, R9.reuse, 0x15, RZ ;  /* 0x0000001509437824 */ /* 0x040fe200078e02ff */
[----:B------:R3:W-:Y:S01]  /*1c90*/  STS.U16 [R4+UR28+0x1f00], R51 ;  /* 0x001f003304007988 */ /* 0x0007e2000800041c */
[C---:B--2---:R-:W-:Y:S02]  /*1ca0*/  IMAD R39, R9.reuse, 0x5, RZ ;  /* 0x0000000509277824 */ /* 0x044fe400078e02ff */
[C---:B------:R-:W-:Y:S01]  /*1cb0*/  IMAD R167, R9.reuse, 0x38, RZ ;  /* 0x0000003809a77824 */ /* 0x040fe200078e02ff */
[----:B------:R2:W-:Y:S01]  /*1cc0*/  STS.U16 [R4+UR28+0x2300], R55 ;  /* 0x0023003704007988 */ /* 0x0005e2000800041c */
[----:B------:R-:W-:-:S02]  /*1cd0*/  IMAD R53, R9, 0xd, RZ ;  /* 0x0000000d09357824 */ /* 0x000fc400078e02ff */
[C---:B------:R-:W-:Y:S01]  /*1ce0*/  IMAD R173, R9.reuse, 0x32, RZ ;  /* 0x0000003209ad7824 */ /* 0x040fe200078e02ff */
[----:B------:R-:W-:Y:S01]  /*1cf0*/  STS.U16 [R4+UR28+0x2700], R59 ;  /* 0x0027003b04007988 */ /* 0x000fe2000800041c */
[C---:B------:R-:W-:Y:S02]  /*1d00*/  IMAD R57, R9.reuse, 0xf, RZ ;  /* 0x0000000f09397824 */ /* 0x040fe400078e02ff */
[C---:B------:R-:W-:Y:S01]  /*1d10*/  IMAD R81, R9.reuse, 0x1b, RZ ;  /* 0x0000001b09517824 */ /* 0x040fe200078e02ff */
[----:B------:R4:W-:Y:S01]  /*1d20*/  STS.U16 [R4+UR28+0x2b00], R63 ;  /* 0x002b003f04007988 */ /* 0x0009e2000800041c */
[C---:B---3--:R-:W-:Y:S02]  /*1d30*/  IMAD R51, R9.reuse, 0xc, RZ ;  /* 0x0000000c09337824 */ /* 0x048fe400078e02ff */
[C---:B------:R-:W-:Y:S01]  /*1d40*/  IMAD R159, R9.reuse, 0x3c, RZ ;  /* 0x0000003c099f7824 */ /* 0x040fe200078e02ff */
[----:B------:R-:W-:Y:S01]  /*1d50*/  STS.U16 [R4+UR28+0x2f00], R68 ;  /* 0x002f004404007988 */ /* 0x000fe2000800041c */
[----:B--2---:R-:W-:-:S02]  /*1d60*/  IMAD R55, R9, 0xe, RZ ;  /* 0x0000000e09377824 */ /* 0x004fc400078e02ff */
[C---:B------:R-:W-:Y:S01]  /*1d70*/  IMAD R157, R9.reuse, 0x3e, RZ ;  /* 0x0000003e099d7824 */ /* 0x040fe200078e02ff */
[----:B------:R-:W-:Y:S01]  /*1d80*/  STS.U16 [R4+UR28+0x3300], R72 ;  /* 0x0033004804007988 */ /* 0x000fe2000800041c */
[C---:B------:R-:W-:Y:S02]  /*1d90*/  IMAD R161, R9.reuse, 0x3a, RZ ;  /* 0x0000003a09a17824 */ /* 0x040fe400078e02ff */
[----:B------:R-:W-:Y:S01]  /*1da0*/  IMAD R91, R9, 0x1f, RZ ;  /* 0x0000001f095b7824 */ /* 0x000fe200078e02ff */
[----:B------:R2:W-:Y:S01]  /*1db0*/  STS.U16 [R4+UR28+0x3700], R78 ;  /* 0x0037004e04007988 */ /* 0x0005e2000800041c */
[C---:B-1----:R-:W-:Y:S01]  /*1dc0*/  IMAD.SHL.U32 R93, R163.reuse, 0x10, RZ ;  /* 0x00000010a35d7824 */ /* 0x042fe200078e00ff */
[----:B------:R-:W-:Y:S02]  /*1dd0*/  SHF.L.U32 R95, R163, 0x1, RZ ;  /* 0x00000001a35f7819 */ /* 0x000fe400000006ff */
[----:B------:R1:W-:Y:S01]  /*1de0*/  STS.U16 [R4+UR28+0x3b00], R24 ;  /* 0x003b001804007988 */ /* 0x0003e2000800041c */
[----:B------:R-:W-:Y:S01]  /*1df0*/  IMAD R85, R9, 0x1d, RZ ;  /* 0x0000001d09557824 */ /* 0x000fe200078e02ff */
[----:B------:R-:W-:-:S02]  /*1e00*/  PRMT R28, RZ, 0x7610, R28 ;  /* 0x00007610ff1c7816 */ /* 0x000fc4000000001c */
[----:B------:R3:W-:Y:S01]  /*1e10*/  STS.U16 [R4+UR28+0x3f00], R16 ;  /* 0x003f001004007988 */ /* 0x0007e2000800041c */
[----:B------:R-:W0:Y:S02]  /*1e20*/  FENCE.VIEW.ASYNC.T ;  /* 0x00000000000073c6 */ /* 0x000e240000000200 */
[----:B0-----:R-:W-:Y:S01]  /*1e30*/  BAR.SYNC.DEFER_BLOCKING 0x0 ;  /* 0x0000000000007b1d */ /* 0x001fe20000010000 */
[----:B------:R-:W-:Y:S01]  /*1e40*/  IMAD R43, R9, 0x7, RZ ;  /* 0x00000007092b7824 */ /* 0x000fe200078e02ff */
[-C--:B------:R-:W-:Y:S02]  /*1e50*/  LEA.HI.X.SX32 R213, R37, R89.reuse, 0x1, P6 ;  /* 0x0000005925d57211 */ /* 0x080fe400030f0eff */
[-C--:B------:R-:W-:Y:S02]  /*1e60*/  IADD3 R208, P4, PT, R51, R88.reuse, RZ ;  /* 0x0000005833d07210 */ /* 0x080fe40007f9e0ff */
[----:B------:R-:W-:Y:S02]  /*1e70*/  IADD3 R206, P6, PT, R55, R88, RZ ;  /* 0x0000005837ce7210 */ /* 0x000fe40007fde0ff */
[----:B------:R-:W-:-:S02]  /*1e80*/  LEA.HI.X.SX32 R211, R39, R89, 0x1, P5 ;  /* 0x0000005927d37211 */ /* 0x000fc400028f0eff */
[-C--:B------:R-:W-:Y:S02]  /*1e90*/  IADD3 R204, P5, PT, R61, R88.reuse, RZ ;  /* 0x000000583dcc7210 */ /* 0x080fe40007fbe0ff */
[-C--:B------:R-:W-:Y:S02]  /*1ea0*/  LEA.HI.X.SX32 R209, R41, R89.reuse, 0x1, P4 ;  /* 0x0000005929d17211 */ /* 0x080fe400020f0eff */
[-C--:B------:R-:W-:Y:S02]  /*1eb0*/  LEA.HI.X.SX32 R207, R43, R89.reuse, 0x1, P6 ;  /* 0x000000592bcf7211 */ /* 0x080fe400030f0eff */
[-C--:B------:R-:W-:Y:S02]  /*1ec0*/  IADD3 R202, P4, PT, R65, R88.reuse, RZ ;  /* 0x0000005841ca7210 */ /* 0x080fe40007f9e0ff */
[----:B------:R-:W-:Y:S02]  /*1ed0*/  IADD3 R200, P6, PT, R69, R88, RZ ;  /* 0x0000005845c87210 */ /* 0x000fe40007fde0ff */
[----:B------:R-:W-:-:S02]  /*1ee0*/  LEA.HI.X.SX32 R205, R45, R89, 0x1, P5 ;  /* 0x000000592dcd7211 */ /* 0x000fc400028f0eff */
[-C--:B------:R-:W-:Y:S02]  /*1ef0*/  IADD3 R198, P5, PT, R73, R88.reuse, RZ ;  /* 0x0000005849c67210 */ /* 0x080fe40007fbe0ff */
[-C--:B------:R-:W-:Y:S01]  /*1f00*/  LEA.HI.X.SX32 R203, R47, R89.reuse, 0x1, P4 ;  /* 0x000000592fcb7211 */ /* 0x080fe200020f0eff */
[----:B----4-:R-:W-:Y:S01]  /*1f10*/  IMAD R63, R9, 0x13, RZ ;  /* 0x00000013093f7824 */ /* 0x010fe200078e02ff */
[-C--:B------:R-:W-:Y:S01]  /*1f20*/  LEA.HI.X.SX32 R201, R49, R89.reuse, 0x1, P6 ;  /* 0x0000005931c97211 */ /* 0x080fe200030f0eff */
[----:B------:R-:W-:Y:S01]  /*1f30*/  IMAD R59, R9, 0x11, RZ ;  /* 0x00000011093b7824 */ /* 0x000fe200078e02ff */
[-C--:B------:R-:W-:Y:S01]  /*1f40*/  IADD3 R196, P4, PT, R79, R88.reuse, RZ ;  /* 0x000000584fc47210 */ /* 0x080fe20007f9e0ff */
[----:B------:R-:W0:Y:S02]  /*1f50*/  FENCE.VIEW.ASYNC.S ;  /* 0x00000000000073c6 */ /* 0x000e240000000000 */
[----:B0-----:R0:W4:Y:S01]  /*1f60*/  @!UP1 SYNCS.EXCH.64 URZ, [UR26], UR4 ;  /* 0x000000041aff95b2 */ /* 0x0011220008000100 */
[-C--:B------:R-:W-:Y:S01]  /*1f70*/  IADD3 R194, P6, PT, R83, R88.reuse, RZ ;  /* 0x0000005853c27210 */ /* 0x080fe20007fde0ff */
[----:B------:R-:W-:Y:S01]  /*1f80*/  IMAD R71, R9, 0x17, RZ ;  /* 0x0000001709477824 */ /* 0x000fe200078e02ff */
[----:B------:R-:W-:Y:S01]  /*1f90*/  LEA.HI.X.SX32 R199, R51, R89, 0x1, P5 ;  /* 0x0000005933c77211 */ /* 0x000fe200028f0eff */
[----:B----4-:R-:W-:Y:S01]  /*1fa0*/  BAR.SYNC.DEFER_BLOCKING 0x0 ;  /* 0x0000000000007b1d */ /* 0x010fe20000010000 */
[----:B------:R-:W-:-:S02]  /*1fb0*/  IADD3 R192, P5, PT, R87, R88, RZ ;  /* 0x0000005857c07210 */ /* 0x000fc40007fbe0ff */
[-C--:B------:R-:W-:Y:S02]  /*1fc0*/  LEA.HI.X.SX32 R197, R53, R89.reuse, 0x1, P4 ;  /* 0x0000005935c57211 */ /* 0x080fe400020f0eff */
[-C--:B------:R-:W-:Y:S02]  /*1fd0*/  LEA.HI.X.SX32 R195, R55, R89.reuse, 0x1, P6 ;  /* 0x0000005937c37211 */ /* 0x080fe400030f0eff */
[-C--:B------:R-:W-:Y:S01]  /*1fe0*/  IADD3 R188, P4, PT, R189, R88.reuse, RZ ;  /* 0x00000058bdbc7210 */ /* 0x080fe20007f9e0ff */
[----:B------:R-:W-:Y:S01]  /*1ff0*/  IMAD R75, R9, 0x19, RZ ;  /* 0x00000019094b7824 */ /* 0x000fe200078e02ff */
[-C--:B------:R-:W-:Y:S01]  /*2000*/  IADD3 R186, P6, PT, R187, R88.reuse, RZ ;  /* 0x00000058bbba7210 */ /* 0x080fe20007fde0ff */
[----:B------:R-:W-:Y:S01]  /*2010*/  IMAD.SHL.U32 R99, R163, 0x8, RZ ;  /* 0x00000008a3637824 */ /* 0x000fe200078e00ff */
[-C--:B------:R-:W-:Y:S01]  /*2020*/  LEA.HI.X.SX32 R193, R57, R89.reuse, 0x1, P5 ;  /* 0x0000005939c17211 */ /* 0x080fe200028f0eff */
[----:B------:R-:W-:Y:S01]  /*2030*/  IMAD.SHL.U32 R97, R163, 0x4, RZ ;  /* 0x00000004a3617824 */ /* 0x000fe200078e00ff */
[----:B------:R-:W-:Y:S01]  /*2040*/  IADD3 R184, P5, PT, R185, R88, RZ ;  /* 0x00000058b9b87210 */ /* 0x000fe20007fbe0ff */
[----:B------:R-:W4:Y:S01]  /*2050*/  LDC R53, c[0x0][0x3d8] ;  /* 0x0000f600ff357b82 */ /* 0x000f220000000800 */
[-C--:B------:R-:W-:Y:S01]  /*2060*/  LEA.HI.X.SX32 R189, R61, R89.reuse, 0x1, P4 ;  /* 0x000000593dbd7211 */ /* 0x080fe200020f0eff */
[----:B0-----:R-:W0:Y:S01]  /*2070*/  LDCU.64 UR4, c[0x0][0x3d0] ;  /* 0x00007a00ff0477ac */ /* 0x001e220008000a00 */
[----:B------:R-:W-:-:S02]  /*2080*/  LEA.HI.X.SX32 R187, R63, R89, 0x1, P6 ;  /* 0x000000593fbb7211 */ /* 0x000fc400030f0eff */
[-C--:B------:R-:W-:Y:S02]  /*2090*/  IADD3 R178, P4, PT, R179, R88.reuse, RZ ;  /* 0x00000058b3b27210 */ /* 0x080fe40007f9e0ff */
[-C--:B------:R-:W-:Y:S01]  /*20a0*/  IADD3 R176, P6, PT, R177, R88.reuse, RZ ;  /* 0x00000058b1b07210 */ /* 0x080fe20007fde0ff */
[----:B------:R-:W0:Y:S01]  /*20b0*/  LDC.64 R50, c[0x0][0x390] ;  /* 0x0000e400ff327b82 */ /* 0x000e220000000a00 */
[-C--:B------:R-:W-:Y:S01]  /*20c0*/  LEA.HI.X.SX32 R185, R65, R89.reuse, 0x1, P5 ;  /* 0x0000005941b97211 */ /* 0x080fe200028f0eff */
[----:B------:R-:W4:Y:S01]  /*20d0*/  @P2 LDG.E.U16 R28, desc[UR32][R88.64] ;  /* 0x00000020581c2981 */ /* 0x000f22000c1e1500 */
[----:B------:R-:W-:Y:S02]  /*20e0*/  LEA.HI.X.SX32 R191, R59, R89, 0x1, P3 ;  /* 0x000000593bbf7211 */ /* 0x000fe400018f0eff */
[-C--:B------:R-:W-:Y:S02]  /*20f0*/  IADD3 R174, P5, PT, R175, R88.reuse, RZ ;  /* 0x00000058afae7210 */ /* 0x080fe40007fbe0ff */
[----:B------:R-:W-:-:S02]  /*2100*/  IADD3 R182, P3, PT, R183, R88, RZ ;  /* 0x00000058b7b67210 */ /* 0x000fc40007f7e0ff */
[-C--:B------:R-:W-:Y:S02]  /*2110*/  LEA.HI.X.SX32 R179, R69, R89.reuse, 0x1, P4 ;  /* 0x0000005945b37211 */ /* 0x080fe400020f0eff */
[-C--:B------:R-:W-:Y:S02]  /*2120*/  LEA.HI.X.SX32 R177, R71, R89.reuse, 0x1, P6 ;  /* 0x0000005947b17211 */ /* 0x080fe400030f0eff */
[-C--:B------:R-:W-:Y:S02]  /*2130*/  IADD3 R170, P4, PT, R171, R88.reuse, RZ ;  /* 0x00000058abaa7210 */ /* 0x080fe40007f9e0ff */
[----:B------:R-:W-:Y:S02]  /*2140*/  IADD3 R168, P6, PT, R169, R88, RZ ;  /* 0x00000058a9a87210 */ /* 0x000fe40007fde0ff */
[-C--:B------:R-:W-:Y:S02]  /*2150*/  LEA.HI.X.SX32 R175, R73, R89.reuse, 0x1, P5 ;  /* 0x0000005949af7211 */ /* 0x080fe400028f0eff */
[----:B------:R-:W-:-:S02]  /*2160*/  LEA.HI.X.SX32 R183, R67, R89, 0x1, P3 ;  /* 0x0000005943b77211 */ /* 0x000fc400018f0eff */
[-C--:B------:R-:W-:Y:S02]  /*2170*/  IADD3 R166, P5, PT, R167, R88.reuse, RZ ;  /* 0x00000058a7a67210 */ /* 0x080fe40007fbe0ff */
[-C--:B------:R-:W-:Y:S02]  /*2180*/  IADD3 R172, P3, PT, R173, R88.reuse, RZ ;  /* 0x00000058adac7210 */ /* 0x080fe40007f7e0ff */
[-C--:B------:R-:W-:Y:S02]  /*2190*/  LEA.HI.X.SX32 R171, R79, R89.reuse, 0x1, P4 ;  /* 0x000000594fab7211 */ /* 0x080fe400020f0eff */
[----:B------:R-:W-:Y:S02]  /*21a0*/  LEA.HI.X.SX32 R169, R81, R89, 0x1, P6 ;  /* 0x0000005951a97211 */ /* 0x000fe400030f0eff */
[-C--:B------:R-:W-:Y:S02]  /*21b0*/  IADD3 R158, P4, PT, R159, R88.reuse, RZ ;  /* 0x000000589f9e7210 */ /* 0x080fe40007f9e0ff */
[----:B------:R-:W-:-:S02]  /*21c0*/  IADD3 R156, P6, PT, R157, R88, RZ ;  /* 0x000000589d9c7210 */ /* 0x000fc40007fde0ff */
[-C--:B------:R-:W-:Y:S02]  /*21d0*/  LEA.HI.X.SX32 R167, R83, R89.reuse, 0x1, P5 ;  /* 0x0000005953a77211 */ /* 0x080fe400028f0eff */
[-C--:B------:R-:W-:Y:S02]  /*21e0*/  LEA.HI.X.SX32 R173, R75, R89.reuse, 0x1, P3 ;  /* 0x000000594bad7211 */ /* 0x080fe400018f0eff */
[-C--:B------:R-:W-:Y:S02]  /*21f0*/  LEA R86, P5, R163, R88.reuse, 0x5 ;  /* 0x00000058a3567211 */ /* 0x080fe400078a28ff */
[----:B------:R-:W-:Y:S02]  /*2200*/  IADD3 R160, P3, PT, R161, R88, RZ ;  /* 0x00000058a1a07210 */ /* 0x000fe40007f7e0ff */
[-C--:B------:R-:W-:Y:S02]  /*2210*/  LEA.HI.X.SX32 R159, R87, R89.reuse, 0x1, P4 ;  /* 0x00000059579f7211 */ /* 0x080fe400020f0eff */
[----:B------:R-:W-:-:S02]  /*2220*/  LEA.HI.X.SX32 R157, R91, R89, 0x1, P6 ;  /* 0x000000595b9d7211 */ /* 0x000fc400030f0eff */
[-C--:B--2---:R-:W-:Y:S02]  /*2230*/  LEA R78, P6, R163, R88.reuse, 0x4 ;  /* 0x00000058a34e7211 */ /* 0x084fe400078c20ff */
[-C--:B------:R-:W-:Y:S02]  /*2240*/  LEA.HI.X.SX32 R87, R93, R89.reuse, 0x1, P5 ;  /* 0x000000595d577211 */ /* 0x080fe400028f0eff */
[----:B------:R-:W-:Y:S02]  /*2250*/  LEA.HI.X.SX32 R161, R85, R89, 0x1, P3 ;  /* 0x0000005955a17211 */ /* 0x000fe400018f0eff */
[-C--:B------:R-:W-:Y:S02]  /*2260*/  IADD3 R84, P5, PT, R95, R88.reuse, RZ ;  /* 0x000000585f547210 */ /* 0x080fe40007fbe0ff */
[----:B------:R-:W-:Y:S02]  /*2270*/  LEA R82, P3, R163, R88, 0x2 ;  /* 0x00000058a3527211 */ /* 0x000fe400078610ff */
[----:B------:R-:W-:-:S02]  /*2280*/  PRMT R30, RZ, 0x7610, R30 ;  /* 0x00007610ff1e7816 */ /* 0x000fc4000000001e */
[----:B------:R-:W-:Y:S02]  /*2290*/  PRMT R32, RZ, 0x7610, R32 ;  /* 0x00007610ff207816 */ /* 0x000fe40000000020 */
[----:B------:R-:W-:Y:S02]  /*22a0*/  PRMT R34, RZ, 0x7610, R34 ;  /* 0x00007610ff227816 */ /* 0x000fe40000000022 */
[----:B------:R-:W-:Y:S02]  /*22b0*/  PRMT R35, RZ, 0x7610, R35 ;  /* 0x00007610ff237816 */ /* 0x000fe40000000023 */
[----:B------:R-:W-:Y:S01]  /*22c0*/  PRMT R29, RZ, 0x7610, R29 ;  /* 0x00007610ff1d7816 */ /* 0x000fe2000000001d */
[----:B------:R-:W2:Y:S01]  /*22d0*/  @P2 LDG.E.U16 R32, desc[UR32][R86.64] ;  /* 0x0000002056202981 */ /* 0x000ea2000c1e1500 */
[----:B------:R-:W-:Y:S02]  /*22e0*/  PRMT R31, RZ, 0x7610, R31 ;  /* 0x00007610ff1f7816 */ /* 0x000fe4000000001f */
[----:B------:R-:W-:Y:S01]  /*22f0*/  PRMT R33, RZ, 0x7610, R33 ;  /* 0x00007610ff217816 */ /* 0x000fe20000000021 */
[----:B------:R-:W2:Y:S01]  /*2300*/  @P2 LDG.E.U16 R34, desc[UR32][R174.64] ;  /* 0x00000020ae222981 */ /* 0x000ea2000c1e1500 */
[----:B------:R-:W-:-:S02]  /*2310*/  LEA R80, P4, R163, R88, 0x3 ;  /* 0x00000058a3507211 */ /* 0x000fc400078818ff */
[-C--:B------:R-:W-:Y:S01]  /*2320*/  LEA.HI.X.SX32 R79, R99, R89.reuse, 0x1, P6 ;  /* 0x00000059634f7211 */ /* 0x080fe200030f0eff */
[----:B------:R-:W2:Y:S01]  /*2330*/  @P2 LDG.E.U16 R29, desc[UR32][R204.64] ;  /* 0x00000020cc1d2981 */ /* 0x000ea2000c1e1500 */
[----:B------:R-:W-:Y:S02]  /*2340*/  PRMT R20, RZ, 0x7610, R20 ;  /* 0x00007610ff147816 */ /* 0x000fe40000000014 */
[----:B------:R-:W-:Y:S01]  /*2350*/  PRMT R22, RZ, 0x7610, R22 ;  /* 0x00007610ff167816 */ /* 0x000fe20000000016 */
[----:B------:R-:W2:Y:S01]  /*2360*/  @P2 LDG.E.U16 R30, desc[UR32][R78.64] ;  /* 0x000000204e1e2981 */ /* 0x000ea2000c1e1500 */
[----:B-1----:R-:W-:Y:S02]  /*2370*/  PRMT R24, RZ, 0x7610, R24 ;  /* 0x00007610ff187816 */ /* 0x002fe40000000018 */
[----:B------:R-:W-:Y:S01]  /*2380*/  PRMT R26, RZ, 0x7610, R26 ;  /* 0x00007610ff1a7816 */ /* 0x000fe2000000001a */
[----:B------:R-:W2:Y:S01]  /*2390*/  @P2 LDG.E.U16 R31, desc[UR32][R190.64] ;  /* 0x00000020be1f2981 */ /* 0x000ea2000c1e1500 */
[----:B------:R-:W-:-:S02]  /*23a0*/  LEA.HI.X.SX32 R85, R163, R89, 0x1, P5 ;  /* 0x00000059a3557211 */ /* 0x000fc400028f0eff */
[----:B------:R-:W-:Y:S01]  /*23b0*/  PRMT R27, RZ, 0x7610, R27 ;  /* 0x00007610ff1b7816 */ /* 0x000fe2000000001b */
[----:B------:R-:W2:Y:S01]  /*23c0*/  @P2 LDG.E.U16 R33, desc[UR32][R172.64] ;  /* 0x00000020ac212981 */ /* 0x000ea2000c1e1500 */
[----:B------:R-:W-:Y:S02]  /*23d0*/  PRMT R21, RZ, 0x7610, R21 ;  /* 0x00007610ff157816 */ /* 0x000fe40000000015 */
[----:B------:R-:W-:Y:S01]  /*23e0*/  PRMT R23, RZ, 0x7610, R23 ;  /* 0x00007610ff177816 */ /* 0x000fe20000000017 */
[----:B------:R-:W2:Y:S01]  /*23f0*/  @P2 LDG.E.U16 R35, desc[UR32][R84.64] ;  /* 0x0000002054232981 */ /* 0x000ea2000c1e1500 */
[----:B------:R-:W-:Y:S02]  /*2400*/  PRMT R25, RZ, 0x7610, R25 ;  /* 0x00007610ff197816 */ /* 0x000fe40000000019 */
[----:B------:R-:W-:Y:S01]  /*2410*/  LEA.HI.X.SX32 R83, R95, R89, 0x1, P3 ;  /* 0x000000595f537211 */ /* 0x000fe200018f0eff */
[----:B------:R-:W2:Y:S01]  /*2420*/  @P2 LDG.E.U16 R22, desc[UR32][R202.64] ;  /* 0x00000020ca162981 */ /* 0x000ea2000c1e1500 */
[----:B------:R-:W-:-:S02]  /*2430*/  PRMT R12, RZ, 0x7610, R12 ;  /* 0x00007610ff0c7816 */ /* 0x000fc4000000000c */
[----:B------:R-:W-:Y:S01]  /*2440*/  PRMT R14, RZ, 0x7610, R14 ;  /* 0x00007610ff0e7816 */ /* 0x000fe2000000000e */
[----:B------:R-:W2:Y:S01]  /*2450*/  @P2 LDG.E.U16 R20, desc[UR32][R82.64] ;  /* 0x0000002052142981 */ /* 0x000ea2000c1e1500 */
[----:B---3--:R-:W-:Y:S02]  /*2460*/  PRMT R16, RZ, 0x7610, R16 ;  /* 0x00007610ff107816 */ /* 0x008fe40000000010 */
[----:B------:R-:W-:Y:S01]  /*2470*/  PRMT R18, RZ, 0x7610, R18 ;  /* 0x00007610ff127816 */ /* 0x000fe20000000012 */
[----:B------:R-:W3:Y:S01]  /*2480*/  @P2 LDG.E.U16 R24, desc[UR32][R188.64] ;  /* 0x00000020bc182981 */ /* 0x000ee2000c1e1500 */
[----:B------:R-:W-:Y:S02]  /*2490*/  PRMT R19, RZ, 0x7610, R19 ;  /* 0x00007610ff137816 */ /* 0x000fe40000000013 */
[----:B------:R-:W-:Y:S01]  /*24a0*/  PRMT R13, RZ, 0x7610, R13 ;  /* 0x00007610ff0d7816 */ /* 0x000fe2000000000d */
[----:B------:R-:W3:Y:S01]  /*24b0*/  @P2 LDG.E.U16 R26, desc[UR32][R170.64] ;  /* 0x00000020aa1a2981 */ /* 0x000ee2000c1e1500 */
[----:B------:R-:W-:-:S02]  /*24c0*/  PRMT R15, RZ, 0x7610, R15 ;  /* 0x00007610ff0f7816 */ /* 0x000fc4000000000f */
[----:B------:R-:W-:Y:S01]  /*24d0*/  PRMT R17, RZ, 0x7610, R17 ;  /* 0x00007610ff117816 */ /* 0x000fe20000000011 */
[----:B------:R-:W3:Y:S01]  /*24e0*/  @P2 LDG.E.U16 R27, desc[UR32][R212.64] ;  /* 0x00000020d41b2981 */ /* 0x000ee2000c1e1500 */
[----:B------:R-:W-:Y:S02]  /*24f0*/  LEA.HI.X.SX32 R81, R97, R89, 0x1, P4 ;  /* 0x0000005961517211 */ /* 0x000fe400020f0eff */
        /* <DEDUP_REMOVED lines=8> */
[----:B------:R-:W-:Y:S02]  /*2580*/  PRMT R7, RZ, 0x7610, R7 ;  /* 0x00007610ff077816 */ /* 0x000fe40000000007 */
[----:B------:R-:W-:Y:S01]  /*2590*/  PRMT R9, RZ, 0x7610, R9 ;  /* 0x00007610ff097816 */ /* 0x000fe20000000009 */
[----:B------:R-:W3:Y:S01]  /*25a0*/  @P2 LDG.E.U16 R12, desc[UR32][R80.64] ;  /* 0x00000020500c2981 */ /* 0x000ee2000c1e1500 */
[----:B------:R-:W-:-:S03]  /*25b0*/  PRMT R11, RZ, 0x7610, R11 ;  /* 0x00007610ff0b7816 */ /* 0x000fc6000000000b */
[----:B------:R-:W3:Y:S04]  /*25c0*/  @P2 LDG.E.U16 R14, desc[UR32][R198.64] ;  /* 0x00000020c60e2981 */ /* 0x000ee8000c1e1500 */
        /* <DEDUP_REMOVED lines=13> */
[----:B------:R-:W3:Y:S01]  /*26a0*/  @P2 LDG.E.U16 R11, desc[UR32][R156.64] ;  /* 0x000000209c0b2981 */ /* 0x000ee2000c1e1500 */
[----:B------:R-:W-:-:S04]  /*26b0*/  SHF.R.U32.HI R36, RZ, 0x5, R3 ;  /* 0x00000005ff247819 */ /* 0x000fc80000011603 */
[----:B------:R-:W-:-:S05]  /*26c0*/  SGXT.U32 R36, R36, 0x2 ;  /* 0x000000022424781a */ /* 0x000fca0000000000 */
[----:B----4-:R-:W-:-:S05]  /*26d0*/  IMAD R38, R36, R53, RZ ;  /* 0x0000003524267224 */ /* 0x010fca00078e02ff */
[----:B------:R-:W-:-:S05]  /*26e0*/  LEA R39, R53, R38, 0x2 ;  /* 0x0000002635277211 */ /* 0x000fca00078e10ff */
[----:B------:R-:W-:-:S04]  /*26f0*/  IMAD R40, R53, 0x4, R39 ;  /* 0x0000000435287824 */ /* 0x000fc800078e0227 */
[----:B------:R-:W-:-:S05]  /*2700*/  IMAD R41, R53, 0x4, R40 ;  /* 0x0000000435297824 */ /* 0x000fca00078e0228 */
[----:B------:R-:W-:-:S05]  /*2710*/  LEA R42, R53, R41, 0x2 ;  /* 0x00000029352a7211 */ /* 0x000fca00078e10ff */
[----:B------:R-:W-:-:S04]  /*2720*/  IMAD R43, R53, 0x4, R42 ;  /* 0x00000004352b7824 */ /* 0x000fc800078e022a */
[----:B------:R-:W-:Y:S01]  /*2730*/  IMAD R44, R53, 0x4, R43 ;  /* 0x00000004352c7824 */ /* 0x000fe200078e022b */
[----:B------:R-:W-:-:S04]  /*2740*/  LOP3.LUT R36, R3, 0x1f, RZ, 0xc0, !PT ;  /* 0x0000001f03247812 */ /* 0x000fc800078ec0ff */
[----:B------:R-:W-:Y:S01]  /*2750*/  LEA R45, R53, R44, 0x2 ;  /* 0x0000002c352d7211 */ /* 0x000fe200078e10ff */
[----:B0-----:R-:W-:Y:S01]  /*2760*/  UIMAD UR4, UR29, UR4, URZ ;  /* 0x000000041d0472a4 */ /* 0x001fe2000f8e02ff */
[----:B------:R-:W-:-:S03]  /*2770*/  IMAD R36, R36, UR5, RZ ;  /* 0x0000000524247c24 */ /* 0x000fc6000f8e02ff */
[C---:B------:R-:W-:Y:S01]  /*2780*/  IMAD R46, R53.reuse, 0x4, R45 ;  /* 0x00000004352e7824 */ /* 0x040fe200078e022d */
[----:B------:R-:W-:Y:S01]  /*2790*/  USHF.L.U32 UR7, UR4, 0x1, URZ ;  /* 0x0000000104077899 */ /* 0x000fe200080006ff */
[C---:B------:R-:W-:Y:S02]  /*27a0*/  SHF.L.U32 R37, R36.reuse, 0x1, RZ ;  /* 0x0000000124257819 */ /* 0x040fe400000006ff */
[----:B------:R-:W-:Y:S01]  /*27b0*/  IMAD R47, R53, 0x4, R46 ;  /* 0x00000004352f7824 */ /* 0x000fe200078e022e */
[----:B------:R-:W-:Y:S01]  /*27c0*/  UIMAD.WIDE UR4, UR4, 0x2, URZ ;  /* 0x00000002040478a5 */ /* 0x000fe2000f8e02ff */
[----:B------:R-:W-:Y:S01]  /*27d0*/  IMAD.HI R36, R36, 0x2, RZ ;  /* 0x0000000224247827 */ /* 0x000fe200078e02ff */
[----:B------:R-:W-:-:S03]  /*27e0*/  IADD3 R91, P3, P4, R37, UR7, R50 ;  /* 0x00000007255b7c10 */ /* 0x000fc6000fc7e032 */
[----:B------:R-:W-:Y:S01]  /*27f0*/  IMAD R48, R53, 0x4, R47 ;  /* 0x0000000435307824 */ /* 0x000fe200078e022f */
[----:B------:R-:W-:-:S03]  /*2800*/  IADD3.X R49, PT, PT, R36, UR5, R51, P3, P4 ;  /* 0x0000000524317c10 */ /* 0x000fc60009fe8433 */
[----:B------:R-:W-:Y:S01]  /*2810*/  IMAD R37, R53, 0x4, R48 ;  /* 0x0000000435257824 */ /* 0x000fe200078e0230 */
[----:B------:R-:W-:-:S03]  /*2820*/  LEA R154, P3, R38, R91, 0x1 ;  /* 0x0000005b269a7211 */ /* 0x000fc600078608ff */
[----:B------:R-:W-:Y:S01]  /*2830*/  IMAD R36, R53, 0x4, R37 ;  /* 0x0000000435247824 */ /* 0x000fe200078e0225 */
[----:B------:R-:W-:Y:S02]  /*2840*/  LEA.HI.X.SX32 R155, R38, R49, 0x1, P3 ;  /* 0x00000031269b7211 */ /* 0x000fe400018f0eff */
[-C--:B------:R-:W-:Y:S01]  /*2850*/  LEA R152, P4, R39, R91.reuse, 0x1 ;  /* 0x0000005b27987211 */ /* 0x080fe200078808ff */
[----:B------:R-:W-:Y:S01]  /*2860*/  IMAD R38, R53, 0x4, R36 ;  /* 0x0000000435267824 */ /* 0x000fe200078e0224 */
[----:B------:R-:W-:Y:S02]  /*2870*/  LEA R150, P3, R40, R91, 0x1 ;  /* 0x0000005b28967211 */ /* 0x000fe400078608ff */
[----:B------:R-:W-:Y:S02]  /*2880*/  LEA.HI.X.SX32 R153, R39, R49, 0x1, P4 ;  /* 0x0000003127997211 */ /* 0x000fe400020f0eff */
[----:B------:R-:W-:Y:S02]  /*2890*/  LEA R39, R53, R38, 0x2 ;  /* 0x0000002635277211 */ /* 0x000fe400078e10ff */
[----:B------:R-:W-:-:S02]  /*28a0*/  LEA R148, P4, R41, R91, 0x1 ;  /* 0x0000005b29947211 */ /* 0x000fc400078808ff */
[-C--:B------:R-:W-:Y:S01]  /*28b0*/  LEA.HI.X.SX32 R151, R40, R49.reuse, 0x1, P3 ;  /* 0x0000003128977211 */ /* 0x080fe200018f0eff */
[----:B------:R-:W-:Y:S01]  /*28c0*/  IMAD R40, R53, 0x4, R39 ;  /* 0x0000000435287824 */ /* 0x000fe200078e0227 */
[----:B------:R-:W-:Y:S02]  /*28d0*/  LEA.HI.X.SX32 R149, R41, R49, 0x1, P4 ;  /* 0x0000003129957211 */ /* 0x000fe400020f0eff */
[CC--:B------:R-:W-:Y:S01]  /*28e0*/  LEA R146, P3, R42.reuse, R91.reuse, 0x1 ;  /* 0x0000005b2a927211 */ /* 0x0c0fe200078608ff */
[----:B------:R-:W-:Y:S01]  /*28f0*/  IMAD R41, R53, 0x4, R40 ;  /* 0x0000000435297824 */ /* 0x000fe200078e0228 */
[----:B------:R-:W-:Y:S02]  /*2900*/  LEA R144, P4, R43, R91, 0x1 ;  /* 0x0000005b2b907211 */ /* 0x000fe400078808ff */
[----:B------:R-:W-:Y:S02]  /*2910*/  LEA.HI.X.SX32 R147, R42, R49, 0x1, P3 ;  /* 0x000000312a937211 */ /* 0x000fe400018f0eff */
[----:B------:R-:W-:-:S02]  /*2920*/  LEA R42, R53, R41, 0x2 ;  /* 0x00000029352a7211 */ /* 0x000fc400078e10ff */
[C---:B------:R-:W-:Y:S02]  /*2930*/  LEA R142, P5, R44.reuse, R91, 0x1 ;  /* 0x0000005b2c8e7211 */ /* 0x040fe400078a08ff */
[-C--:B------:R-:W-:Y:S01]  /*2940*/  LEA.HI.X.SX32 R145, R43, R49.reuse, 0x1, P4 ;  /* 0x000000312b917211 */ /* 0x080fe200020f0eff */
[----:B------:R-:W-:Y:S01]  /*2950*/  IMAD R43, R53, 0x4, R42 ;  /* 0x00000004352b7824 */ /* 0x000fe200078e022a */
[----:B------:R-:W-:Y:S02]  /*2960*/  LEA.HI.X.SX32 R143, R44, R49, 0x1, P5 ;  /* 0x000000312c8f7211 */ /* 0x000fe400028f0eff */
[-C--:B------:R-:W-:Y:S01]  /*2970*/  LEA R140, P3, R45, R91.reuse, 0x1 ;  /* 0x0000005b2d8c7211 */ /* 0x080fe200078608ff */
[----:B------:R-:W-:Y:S01]  /*2980*/  IMAD R44, R53, 0x4, R43 ;  /* 0x00000004352c7824 */ /* 0x000fe200078e022b */
[-C--:B------:R-:W-:Y:S02]  /*2990*/  LEA R136, P5, R47, R91.reuse, 0x1 ;  /* 0x0000005b2f887211 */ /* 0x080fe400078a08ff */
[----:B------:R-:W-:-:S02]  /*29a0*/  LEA R138, P4, R46, R91, 0x1 ;  /* 0x0000005b2e8a7211 */ /* 0x000fc400078808ff */
[-C--:B------:R-:W-:Y:S02]  /*29b0*/  LEA.HI.X.SX32 R141, R45, R49.reuse, 0x1, P3 ;  /* 0x000000312d8d7211 */ /* 0x080fe400018f0eff */
[----:B------:R-:W-:Y:S02]  /*29c0*/  LEA.HI.X.SX32 R137, R47, R49, 0x1, P5 ;  /* 0x000000312f897211 */ /* 0x000fe400028f0eff */
[----:B------:R-:W-:Y:S02]  /*29d0*/  LEA R130, P5, R36, R91, 0x1 ;  /* 0x0000005b24827211 */ /* 0x000fe400078a08ff */
[----:B------:R-:W-:Y:S02]  /*29e0*/  LEA R45, R53, R44, 0x2 ;  /* 0x0000002c352d7211 */ /* 0x000fe400078e10ff */
[----:B------:R-:W-:Y:S02]  /*29f0*/  LEA.HI.X.SX32 R139, R46, R49, 0x1, P4 ;  /* 0x000000312e8b7211 */ /* 0x000fe400020f0eff */
[----:B------:R-:W-:-:S02]  /*2a00*/  LEA R134, P3, R48, R91, 0x1 ;  /* 0x0000005b30867211 */ /* 0x000fc400078608ff */
[----:B------:R-:W-:Y:S02]  /*2a10*/  LEA R132, P4, R37, R91, 0x1 ;  /* 0x0000005b25847211 */ /* 0x000fe400078808ff */
[-C--:B------:R-:W-:Y:S01]  /*2a20*/  LEA.HI.X.SX32 R131, R36, R49.reuse, 0x1, P5 ;  /* 0x0000003124837211 */ /* 0x080fe200028f0eff */
[----:B------:R-:W-:Y:S01]  /*2a30*/  IMAD R36, R53, 0x4, R45 ;  /* 0x0000000435247824 */ /* 0x000fe200078e022d */
[-C--:B------:R-:W-:Y:S02]  /*2a40*/  LEA.HI.X.SX32 R135, R48, R49.reuse, 0x1, P3 ;  /* 0x0000003130877211 */ /* 0x080fe400018f0eff */
[----:B------:R-:W-:Y:S01]  /*2a50*/  LEA.HI.X.SX32 R133, R37, R49, 0x1, P4 ;  /* 0x0000003125857211 */ /* 0x000fe200020f0eff */
[----:B------:R-:W-:Y:S01]  /*2a60*/  IMAD R37, R53, 0x4, R36 ;  /* 0x0000000435257824 */ /* 0x000fe200078e0224 */
[-C--:B------:R-:W-:Y:S02]  /*2a70*/  LEA R128, P3, R38, R91.reuse, 0x1 ;  /* 0x0000005b26807211 */ /* 0x080fe400078608ff */
[----:B------:R-:W-:-:S02]  /*2a80*/  LEA R126, P4, R39, R91, 0x1 ;  /* 0x0000005b277e7211 */ /* 0x000fc400078808ff */
[----:B------:R-:W-:Y:S02]  /*2a90*/  LEA.HI.X.SX32 R129, R38, R49, 0x1, P3 ;  /* 0x0000003126817211 */ /* 0x000fe400018f0eff */
[----:B------:R-:W-:Y:S02]  /*2aa0*/  LEA R38, R53, R37, 0x2 ;  /* 0x0000002535267211 */ /* 0x000fe400078e10ff */
[C---:B------:R-:W-:Y:S02]  /*2ab0*/  LEA R124, P5, R40.reuse, R91, 0x1 ;  /* 0x0000005b287c7211 */ /* 0x040fe400078a08ff */
[-C--:B------:R-:W-:Y:S01]  /*2ac0*/  LEA.HI.X.SX32 R127, R39, R49.reuse, 0x1, P4 ;  /* 0x00000031277f7211 */ /* 0x080fe200020f0eff */
[----:B------:R-:W-:Y:S01]  /*2ad0*/  IMAD R39, R53, 0x4, R38 ;  /* 0x0000000435277824 */ /* 0x000fe200078e0226 */
[----:B------:R-:W-:Y:S02]  /*2ae0*/  LEA.HI.X.SX32 R125, R40, R49, 0x1, P5 ;  /* 0x00000031287d7211 */ /* 0x000fe400028f0eff */
[-C--:B------:R-:W-:Y:S01]  /*2af0*/  LEA R122, P3, R41, R91.reuse, 0x1 ;  /* 0x0000005b297a7211 */ /* 0x080fe200078608ff */
[----:B------:R-:W-:Y:S01]  /*2b00*/  IMAD R40, R53, 0x4, R39 ;  /* 0x0000000435287824 */ /* 0x000fe200078e0227 */
[----:B------:R-:W-:-:S02]  /*2b10*/  LEA R118, P5, R43, R91, 0x1 ;  /* 0x0000005b2b767211 */ /* 0x000fc400078a08ff */
[-C--:B------:R-:W-:Y:S02]  /*2b20*/  LEA.HI.X.SX32 R123, R41, R49.reuse, 0x1, P3 ;  /* 0x00000031297b7211 */ /* 0x080fe400018f0eff */
[----:B------:R-:W-:Y:S02]  /*2b30*/  LEA.HI.X.SX32 R119, R43, R49, 0x1, P5 ;  /* 0x000000312b777211 */ /* 0x000fe400028f0eff */
[-C--:B------:R-:W-:Y:S02]  /*2b40*/  LEA R116, P3, R44, R91.reuse, 0x1 ;  /* 0x0000005b2c747211 */ /* 0x080fe400078608ff */
[----:B------:R-:W-:Y:S02]  /*2b50*/  LEA R112, P5, R36, R91, 0x1 ;  /* 0x0000005b24707211 */ /* 0x000fe400078a08ff */
[----:B------:R-:W-:Y:S02]  /*2b60*/  LEA R41, R53, R40, 0x2 ;  /* 0x0000002835297211 */ /* 0x000fe400078e10ff */
[----:B------:R-:W-:-:S02]  /*2b70*/  LEA.HI.X.SX32 R117, R44, R49, 0x1, P3 ;  /* 0x000000312c757211 */ /* 0x000fc400018f0eff */
[----:B------:R-:W-:Y:S02]  /*2b80*/  LEA R120, P4, R42, R91, 0x1 ;  /* 0x0000005b2a787211 */ /* 0x000fe400078808ff */
[----:B------:R-:W-:Y:S01]  /*2b90*/  LEA.HI.X.SX32 R113, R36, R49, 0x1, P5 ;  /* 0x0000003124717211 */ /* 0x000fe200028f0eff */
[----:B------:R-:W-:Y:S01]  /*2ba0*/  IMAD R36, R53, 0x4, R41 ;  /* 0x0000000435247824 */ /* 0x000fe200078e0229 */
[----:B------:R-:W-:Y:S01]  /*2bb0*/  LEA R110, P3, R37, R91, 0x1 ;  /* 0x0000005b256e7211 */ /* 0x000fe200078608ff */
[----:B------:R-:W-:-:S04]  /*2bc0*/  @!UP0 UIADD3 UR4, UPT, UPT, -UR6, 0x100000, URZ ;  /* 0x0010000006048890 */ /* 0x000fc8000fffe1ff */
[----:B------:R-:W-:Y:S02]  /*2bd0*/  @!UP0 USHF.L.U32 UR5, UR4, 0xb, URZ ;  /* 0x0000000b04058899 */ /* 0x000fe400080006ff */
[----:B------:R-:W-:Y:S01]  /*2be0*/  @!UP0 USHF.L.U32 UR4, UR4, 0x1, URZ ;  /* 0x0000000104048899 */ /* 0x000fe200080006ff */
[-C--:B------:R-:W-:Y:S01]  /*2bf0*/  LEA.HI.X.SX32 R121, R42, R49.reuse, 0x1, P4 ;  /* 0x000000312a797211 */ /* 0x080fe200020f0eff */
[----:B------:R-:W-:Y:S01]  /*2c00*/  IMAD R42, R53, 0x4, R36 ;  /* 0x00000004352a7824 */ /* 0x000fe200078e0224 */
[----:B------:R-:W-:Y:S02]  /*2c10*/  LEA.HI.X.SX32 R111, R37, R49, 0x1, P3 ;  /* 0x00000031256f7211 */ /* 0x000fe400018f0eff */
[----:B------:R-:W-:Y:S02]  /*2c20*/  LOP3.LUT R75, R3, 0x40, RZ, 0xc0, !PT ;  /* 0x00000040034b7812 */ /* 0x000fe400078ec0ff */
[-C--:B------:R-:W-:Y:S02]  /*2c30*/  LEA R104, P3, R40, R91.reuse, 0x1 ;  /* 0x0000005b28687211 */ /* 0x080fe400078608ff */
[----:B------:R-:W-:Y:S01]  /*2c40*/  LEA R114, P4, R45, R91, 0x1 ;  /* 0x0000005b2d727211 */ /* 0x000fe200078808ff */
[----:B------:R-:W-:Y:S01]  /*2c50*/  VOTEU.ALL UP1, P1 ;  /* 0x0000000000ff7886 */ /* 0x000fe20000820000 */
[----:B------:R-:W-:-:S02]  /*2c60*/  LEA R75, R75, R90, 0x6 ;  /* 0x0000005a4b4b7211 */ /* 0x000fc400078e30ff */
[-C--:B------:R-:W-:Y:S02]  /*2c70*/  LEA.HI.X.SX32 R105, R40, R49.reuse, 0x1, P3 ;  /* 0x0000003128697211 */ /* 0x080fe400018f0eff */
[----:B------:R-:W-:Y:S01]  /*2c80*/  LEA.HI.X.SX32 R115, R45, R49, 0x1, P4 ;  /* 0x000000312d737211 */ /* 0x000fe200020f0eff */
[----:B------:R0:W1:Y:S01]  /*2c90*/  @!UP1 SYNCS.EXCH.64 URZ, [UR28+0xa008], UR4 ;  /* 0x00a008041cff95b2 */ /* 0x0000620008000100 */
[-C--:B------:R-:W-:Y:S02]  /*2ca0*/  LEA R106, P5, R39, R91.reuse, 0x1 ;  /* 0x0000005b276a7211 */ /* 0x080fe400078a08ff */
[-C--:B------:R-:W-:Y:S02]  /*2cb0*/  LEA R96, P3, R42, R91.reuse, 0x1 ;  /* 0x0000005b2a607211 */ /* 0x080fe400078608ff */
[----:B------:R-:W-:Y:S02]  /*2cc0*/  LEA R108, P4, R38, R91, 0x1 ;  /* 0x0000005b266c7211 */ /* 0x000fe400078808ff */
[----:B------:R-:W-:-:S02]  /*2cd0*/  LEA R37, R53, R42, 0x2 ;  /* 0x0000002a35257211 */ /* 0x000fc400078e10ff */
[----:B------:R-:W-:Y:S02]  /*2ce0*/  LOP3.LUT R74, R75, 0x10, RZ, 0x3c, !PT ;  /* 0x000000104b4a7812 */ /* 0x000fe400078e3cff */
[-C--:B------:R-:W-:Y:S02]  /*2cf0*/  LEA.HI.X.SX32 R107, R39, R49.reuse, 0x1, P5 ;  /* 0x00000031276b7211 */ /* 0x080fe400028f0eff */
[----:B------:R-:W-:Y:S02]  /*2d00*/  LEA.HI.X.SX32 R97, R42, R49, 0x1, P3 ;  /* 0x000000312a617211 */ /* 0x000fe400018f0eff */
[----:B------:R-:W-:Y:S01]  /*2d10*/  LOP3.LUT R73, R75, 0x20, RZ, 0x3c, !PT ;  /* 0x000000204b497812 */ /* 0x000fe200078e3cff */
[----:B0-----:R-:W-:-:S04]  /*2d20*/  @!UP0 UIADD3 UR4, UPT, UPT, -UR6, 0x100000, URZ ;  /* 0x0010000006048890 */ /* 0x001fc8000fffe1ff */
[----:B------:R-:W-:Y:S02]  /*2d30*/  @!UP0 USHF.L.U32 UR5, UR4, 0xb, URZ ;  /* 0x0000000b04058899 */ /* 0x000fe400080006ff */
[----:B------:R-:W-:Y:S01]  /*2d40*/  @!UP0 USHF.L.U32 UR4, UR4, 0x1, URZ ;  /* 0x0000000104048899 */ /* 0x000fe200080006ff */
[----:B------:R-:W-:Y:S01]  /*2d50*/  LEA.HI.X.SX32 R109, R38, R49, 0x1, P4 ;  /* 0x00000031266d7211 */ /* 0x000fe200020f0eff */
[----:B------:R-:W-:Y:S01]  /*2d60*/  IMAD R38, R53, 0x4, R37 ;  /* 0x0000000435267824 */ /* 0x000fe200078e0225 */
[----:B------:R-:W-:Y:S02]  /*2d70*/  LEA R98, P5, R36, R91, 0x1 ;  /* 0x0000005b24627211 */ /* 0x000fe400078a08ff */
[C---:B------:R-:W-:Y:S02]  /*2d80*/  LOP3.LUT R72, R75.reuse, 0x30, RZ, 0x3c, !PT ;  /* 0x000000304b487812 */ /* 0x040fe400078e3cff */
[----:B------:R-:W-:Y:S01]  /*2d90*/  ISETP.EQ.U32.AND P3, PT, RZ, UR17, P2 ;  /* 0x00000011ff007c0c */ /* 0x000fe20009762070 */
[----:B------:R-:W-:Y:S01]  /*2da0*/  STS.U16 [R75+UR28+0x4000], R28 ;  /* 0x0040001c4b007988 */ /* 0x000fe2000800041c */
[----:B------:R-:W-:-:S02]  /*2db0*/  LOP3.LUT R71, R75, 0x40, RZ, 0x3c, !PT ;  /* 0x000000404b477812 */ /* 0x000fc400078e3cff */
[C---:B------:R-:W-:Y:S01]  /*2dc0*/  LOP3.LUT R70, R75.reuse, 0x50, RZ, 0x3c, !PT ;  /* 0x000000504b467812 */ /* 0x040fe200078e3cff */
[----:B--2---:R-:W-:Y:S01]  /*2dd0*/  STS.U16 [R75+UR28+0x4400], R30 ;  /* 0x0044001e4b007988 */ /* 0x004fe2000800041c */
[----:B------:R-:W-:-:S03]  /*2de0*/  LOP3.LUT R69, R75, 0x60, RZ, 0x3c, !PT ;  /* 0x000000604b457812 */ /* 0x000fc600078e3cff */
[----:B------:R-:W-:Y:S01]  /*2df0*/  STS.U16 [R75+UR28+0x4800], R32 ;  /* 0x004800204b007988 */ /* 0x000fe2000800041c */
[----:B------:R-:W-:-:S03]  /*2e00*/  LEA.HI.X.SX32 R99, R36, R49, 0x1, P5 ;  /* 0x0000003124637211 */ /* 0x000fc600028f0eff */
[----:B------:R-:W-:Y:S01]  /*2e10*/  STS.U16 [R75+UR28+0x4c00], R34 ;  /* 0x004c00224b007988 */ /* 0x000fe2000800041c */
[----:B------:R-:W-:Y:S01]  /*2e20*/  LOP3.LUT R68, R75, 0x70, RZ, 0x3c, !PT ;  /* 0x000000704b447812 */ /* 0x000fe200078e3cff */
[----:B------:R-:W-:Y:S02]  /*2e30*/  IMAD R36, R53, 0x4, R38 ;  /* 0x0000000435247824 */ /* 0x000fe400078e0226 */
[----:B------:R-:W-:Y:S01]  /*2e40*/  STS.U16 [R74+UR28+0x4080], R35 ;  /* 0x004080234a007988 */ /* 0x000fe2000800041c */
[----:B------:R-:W-:-:S03]  /*2e50*/  LEA R102, P4, R41, R91, 0x1 ;  /* 0x0000005b29667211 */ /* 0x000fc600078808ff */
[----:B------:R-:W-:Y:S01]  /*2e60*/  STS.U16 [R74+UR28+0x4480], R29 ;  /* 0x0044801d4a007988 */ /* 0x000fe2000800041c */
[----:B------:R-:W-:-:S03]  /*2e70*/  VOTEU.ALL UP1, P1 ;  /* 0x0000000000ff7886 */ /* 0x000fc60000820000 */
[----:B------:R-:W-:Y:S04]  /*2e80*/  STS.U16 [R74+UR28+0x4880], R31 ;  /* 0x0048801f4a007988 */ /* 0x000fe8000800041c */
[----:B------:R-:W-:Y:S04]  /*2e90*/  STS.U16 [R74+UR28+0x4c80], R33 ;  /* 0x004c80214a007988 */ /* 0x000fe8000800041c */
[----:B------:R0:W-:Y:S04]  /*2ea0*/  STS.U16 [R73+UR28+0x4100], R20 ;  /* 0x0041001449007988 */ /* 0x0001e8000800041c */
[----:B------:R2:W-:Y:S04]  /*2eb0*/  STS.U16 [R73+UR28+0x4500], R22 ;  /* 0x0045001649007988 */ /* 0x0005e8000800041c */
[----:B---3--:R3:W-:Y:S04]  /*2ec0*/  STS.U16 [R73+UR28+0x4900], R24 ;  /* 0x0049001849007988 */ /* 0x0087e8000800041c */
[----:B------:R4:W-:Y:S04]  /*2ed0*/  STS.U16 [R73+UR28+0x4d00], R26 ;  /* 0x004d001a49007988 */ /* 0x0009e8000800041c */
[----:B------:R-:W-:Y:S04]  /*2ee0*/  STS.U16 [R72+UR28+0x4180], R27 ;  /* 0x0041801b48007988 */ /* 0x000fe8000800041c */
[----:B------:R0:W-:Y:S04]  /*2ef0*/  STS.U16 [R72+UR28+0x4580], R21 ;  /* 0x0045801548007988 */ /* 0x0001e8000800041c */
[----:B------:R0:W-:Y:S04]  /*2f00*/  STS.U16 [R72+UR28+0x4980], R23 ;  /* 0x0049801748007988 */ /* 0x0001e8000800041c */
[----:B------:R0:W-:Y:S01]  /*2f10*/  STS.U16 [R72+UR28+0x4d80], R25 ;  /* 0x004d801948007988 */ /* 0x0001e2000800041c */
[----:B------:R-:W-:-:S03]  /*2f20*/  LEA.HI.X.SX32 R103, R41, R49, 0x1, P4 ;  /* 0x0000003129677211 */ /* 0x000fc600020f0eff */
[----:B------:R0:W-:Y:S04]  /*2f30*/  STS.U16 [R71+UR28+0x4200], R12 ;  /* 0x0042000c47007988 */ /* 0x0001e8000800041c */
[----:B------:R0:W-:Y:S04]  /*2f40*/  STS.U16 [R71+UR28+0x4600], R14 ;  /* 0x0046000e47007988 */ /* 0x0001e8000800041c */
[----:B------:R0:W-:Y:S04]  /*2f50*/  STS.U16 [R71+UR28+0x4a00], R16 ;  /* 0x004a001047007988 */ /* 0x0001e8000800041c */
[----:B------:R0:W-:Y:S01]  /*2f60*/  STS.U16 [R71+UR28+0x4e00], R18 ;  /* 0x004e001247007988 */ /* 0x0001e2000800041c */
[----:B------:R-:W-:-:S03]  /*2f70*/  LEA R94, P4, R37, R91, 0x1 ;  /* 0x0000005b255e7211 */ /* 0x000fc600078808ff */
[----:B------:R0:W-:Y:S01]  /*2f80*/  STS.U16 [R70+UR28+0x4280], R19 ;  /* 0x0042801346007988 */ /* 0x0001e2000800041c */
[----:B------:R-:W-:-:S03]  /*2f90*/  LEA R92, P5, R38, R91, 0x1 ;  /* 0x0000005b265c7211 */ /* 0x000fc600078a08ff */
[----:B------:R0:W-:Y:S01]  /*2fa0*/  STS.U16 [R70+UR28+0x4680], R13 ;  /* 0x0046800d46007988 */ /* 0x0001e2000800041c */
[----:B------:R-:W-:-:S03]  /*2fb0*/  LEA R90, P6, R36, R91, 0x1 ;  /* 0x0000005b245a7211 */ /* 0x000fc600078c08ff */
[----:B------:R0:W-:Y:S04]  /*2fc0*/  STS.U16 [R70+UR28+0x4a80], R15 ;  /* 0x004a800f46007988 */ /* 0x0001e8000800041c */
[----:B------:R0:W-:Y:S04]  /*2fd0*/  STS.U16 [R70+UR28+0x4e80], R17 ;  /* 0x004e801146007988 */ /* 0x0001e8000800041c */
[----:B------:R0:W-:Y:S04]  /*2fe0*/  STS.U16 [R69+UR28+0x4300], R4 ;  /* 0x0043000445007988 */ /* 0x0001e8000800041c */
[----:B------:R0:W-:Y:S04]  /*2ff0*/  STS.U16 [R69+UR28+0x4700], R6 ;  /* 0x0047000645007988 */ /* 0x0001e8000800041c */
[----:B------:R0:W-:Y:S04]  /*3000*/  STS.U16 [R69+UR28+0x4b00], R8 ;  /* 0x004b000845007988 */ /* 0x0001e8000800041c */
[----:B------:R0:W-:Y:S01]  /*3010*/  STS.U16 [R69+UR28+0x4f00], R10 ;  /* 0x004f000a45007988 */ /* 0x0001e2000800041c */
[----:B------:R-:W-:-:S03]  /*3020*/  UIADD3 UR8, UPT, UPT, UR28, 0x6000, URZ ;  /* 0x000060001c087890 */ /* 0x000fc6000fffe0ff */
[----:B------:R0:W-:Y:S01]  /*3030*/  STS.U16 [R68+UR28+0x4380], R5 ;  /* 0x0043800544007988 */ /* 0x0001e2000800041c */
[----:B------:R-:W-:-:S03]  /*3040*/  UIADD3 UR24, UPT, UPT, UR27, 0x100000, URZ ;  /* 0x001000001b187890 */ /* 0x000fc6000fffe0ff */
[----:B------:R0:W-:Y:S04]  /*3050*/  STS.U16 [R68+UR28+0x4780], R7 ;  /* 0x0047800744007988 */ /* 0x0001e8000800041c */
[----:B------:R0:W-:Y:S04]  /*3060*/  STS.U16 [R68+UR28+0x4b80], R9 ;  /* 0x004b800944007988 */ /* 0x0001e8000800041c */
[----:B------:R0:W-:Y:S01]  /*3070*/  STS.U16 [R68+UR28+0x4f80], R11 ;  /* 0x004f800b44007988 */ /* 0x0001e2000800041c */
[----:B-1----:R1:W-:Y:S06]  /*3080*/  MEMBAR.ALL.CTA ;  /* 0x0000000000007992 */ /* 0x0023ec0000008000 */
[----:B-1----:R-:W-:Y:S04]  /*3090*/  FENCE.VIEW.ASYNC.S ;  /* 0x00000000000073c6 */ /* 0x002fe80000000000 */
[----:B------:R-:W1:Y:S02]  /*30a0*/  FENCE.VIEW.ASYNC.S ;  /* 0x00000000000073c6 */ /* 0x000e640000000000 */
[----:B-1----:R1:W1:Y:S01]  /*30b0*/  @!UP1 SYNCS.EXCH.64 URZ, [UR28+0x6000], UR4 ;  /* 0x006000041cff95b2 */ /* 0x0022620008000100 */
[----:B------:R-:W-:-:S02]  /*30c0*/  LEA.HI.X.SX32 R95, R37, R49, 0x1, P4 ;  /* 0x00000031255f7211 */ /* 0x000fc400020f0eff */
[-C--:B------:R-:W-:Y:S02]  /*30d0*/  LEA.HI.X.SX32 R93, R38, R49.reuse, 0x1, P5 ;  /* 0x00000031265d7211 */ /* 0x080fe400028f0eff */
[----:B------:R-:W-:Y:S02]  /*30e0*/  LEA.HI.X.SX32 R91, R36, R49, 0x1, P6 ;  /* 0x00000031245b7211 */ /* 0x000fe400030f0eff */
[----:B0-----:R-:W-:Y:S02]  /*30f0*/  PRMT R20, RZ, 0x7610, R20 ;  /* 0x00007610ff147816 */ /* 0x001fe40000000014 */
[----:B--2---:R-:W-:Y:S02]  /*3100*/  PRMT R22, RZ, 0x7610, R22 ;  /* 0x00007610ff167816 */ /* 0x004fe40000000016 */
[----:B---3--:R-:W-:Y:S02]  /*3110*/  PRMT R24, RZ, 0x7610, R24 ;  /* 0x00007610ff187816 */ /* 0x008fe40000000018 */
[----:B----4-:R-:W-:-:S02]  /*3120*/  PRMT R26, RZ, 0x7610, R26 ;  /* 0x00007610ff1a7816 */ /* 0x010fc4000000001a */
[----:B------:R-:W-:Y:S02]  /*3130*/  PRMT R28, RZ, 0x7610, R28 ;  /* 0x00007610ff1c7816 */ /* 0x000fe4000000001c */
[----:B------:R-:W-:Y:S02]  /*3140*/  PRMT R30, RZ, 0x7610, R30 ;  /* 0x00007610ff1e7816 */ /* 0x000fe4000000001e */
[----:B------:R-:W-:Y:S02]  /*3150*/  PRMT R32, RZ, 0x7610, R32 ;  /* 0x00007610ff207816 */ /* 0x000fe40000000020 */
[----:B------:R-:W-:Y:S02]  /*3160*/  PRMT R34, RZ, 0x7610, R34 ;  /* 0x00007610ff227816 */ /* 0x000fe40000000022 */
[----:B------:R-:W-:Y:S02]  /*3170*/  PRMT R36, RZ, 0x7610, R36 ;  /* 0x00007610ff247816 */ /* 0x000fe40000000024 */
[----:B------:R-:W-:-:S02]  /*3180*/  PRMT R38, RZ, 0x7610, R38 ;  /* 0x00007610ff267816 */ /* 0x000fc40000000026 */
        /* <DEDUP_REMOVED lines=21> */
[----:B------:R-:W-:Y:S01]  /*32e0*/  PRMT R219, RZ, 0x7610, R219 ;  /* 0x00007610ffdb7816 */ /* 0x000fe200000000db */
[----:B-1----:R-:W-:Y:S06]  /*32f0*/  BAR.SYNC.DEFER_BLOCKING 0x0 ;  /* 0x0000000000007b1d */ /* 0x002fec0000010000 */
[----:B------:R-:W-:Y:S05]  /*3300*/  @!P3 BRA `(.L_x_6) ;  /* 0x0000000000d8b947 */ /* 0x000fea0003800000 */
[----:B------:R-:W-:Y:S02]  /*3310*/  USHF.R.U32.HI UR10, URZ, 0x4, UR28 ;  /* 0x00000004ff0a7899 */ /* 0x000fe4000801161c */
[----:B------:R-:W-:Y:S02]  /*3320*/  UIADD3 UR5, UPT, UPT, UR28, 0x4000, URZ ;  /* 0x000040001c057890 */ /* 0x000fe4000fffe0ff */
[----:B------:R-:W-:Y:S02]  /*3330*/  USGXT.U32 UR10, UR10, 0xe ;  /* 0x0000000e0a0a789a */ /* 0x000fe40008000000 */
[----:B------:R-:W-:Y:S02]  /*3340*/  USHF.R.U32.HI UR5, URZ, 0x4, UR5 ;  /* 0x00000004ff057899 */ /* 0x000fe40008011605 */
[----:B------:R-:W-:Y:S02]  /*3350*/  UIADD3 UR36, UP1, UPT, UR10, 0x80, URZ ;  /* 0x000000800a247890 */ /* 0x000fe4000ff3e0ff */
[----:B------:R-:W-:Y:S01]  /*3360*/  USGXT.U32 UR12, UR5, 0xe ;  /* 0x0000000e050c789a */ /* 0x000fe20008000000 */
[----:B------:R-:W-:Y:S01]  /*3370*/  UMOV UR4, URZ ;  /* 0x000000ff00047c82 */ /* 0x000fe20008000000 */
[----:B------:R-:W-:Y:S01]  /*3380*/  UMOV UR6, URZ ;  /* 0x000000ff00067c82 */ /* 0x000fe20008000000 */
[----:B------:R-:W-:-:S02]  /*3390*/  UIADD3.X UR37, UPT, UPT, UR4, 0x40004040, URZ, UP1, !UPT ;  /* 0x4000404004257890 */ /* 0x000fc40008ffe4ff */
[----:B------:R-:W-:Y:S01]  /*33a0*/  UIADD3 UR42, UP1, UPT, UR12, 0x2, URZ ;  /* 0x000000020c2a7890 */ /* 0x000fe2000ff3e0ff */
[----:B------:R-:W-:Y:S01]  /*33b0*/  UMOV UR4, UR8 ;  /* 0x0000000800047c82 */ /* 0x000fe20008000000 */
[----:B------:R-:W-:Y:S02]  /*33c0*/  UMOV UR5, URZ ;  /* 0x000000ff00057c82 */ /* 0x000fe40008000000 */
[----:B------:R-:W-:Y:S01]  /*33d0*/  UIADD3.X UR43, UPT, UPT, UR6, 0x40004040, URZ, UP1, !UPT ;  /* 0x40004040062b7890 */ /* 0x000fe20008ffe4ff */
[----:B------:R-:W-:Y:S01]  /*33e0*/  UMOV UR9, UR4 ;  /* 0x0000000400097c82 */ /* 0x000fe20008000000 */
[----:B------:R-:W-:Y:S02]  /*33f0*/  UIADD3.64 UR4, UPT, UPT, UR36, 0x80, URZ ;  /* 0x0000008024047897 */ /* 0x000fe4000fffe0ff */
[----:B------:R-:W-:Y:S02]  /*3400*/  UIADD3.64 UR6, UPT, UPT, UR42, 0x2, URZ ;  /* 0x000000022a067897 */ /* 0x000fe4000fffe0ff */
[----:B------:R-:W-:-:S02]  /*3410*/  UIADD3.64 UR46, UPT, UPT, UR36, 0x100, URZ ;  /* 0x00000100242e7897 */ /* 0x000fc4000fffe0ff */
[----:B------:R-:W-:Y:S02]  /*3420*/  UIADD3.64 UR48, UPT, UPT, UR42, 0x4, URZ ;  /* 0x000000042a307897 */ /* 0x000fe4000fffe0ff */
[----:B------:R-:W-:Y:S02]  /*3430*/  UIADD3.64 UR50, UPT, UPT, UR36, 0x180, URZ ;  /* 0x0000018024327897 */ /* 0x000fe4000fffe0ff */
[----:B------:R-:W-:Y:S02]  /*3440*/  UIADD3.64 UR52, UPT, UPT, UR42, 0xfe, URZ ;  /* 0x000000fe2a347897 */ /* 0x000fe4000fffe0ff */
[----:B------:R-:W-:Y:S02]  /*3450*/  UIADD3.64 UR54, UPT, UPT, UR36, 0x200, URZ ;  /* 0x0000020024367897 */ /* 0x000fe4000fffe0ff */
[----:B------:R-:W-:Y:S02]  /*3460*/  UIADD3.64 UR56, UPT, UPT, UR42, 0x100, URZ ;  /* 0x000001002a387897 */ /* 0x000fe4000fffe0ff */
[----:B------:R-:W-:-:S02]  /*3470*/  UIADD3.64 UR58, UPT, UPT, UR36, 0x280, URZ ;  /* 0x00000280243a7897 */ /* 0x000fc4000fffe0ff */
[----:B------:R-:W-:Y:S01]  /*3480*/  UIADD3.64 UR60, UPT, UPT, UR42, 0x102, URZ ;  /* 0x000001022a3c7897 */ /* 0x000fe2000fffe0ff */
[----:B------:R-:W-:Y:S01]  /*3490*/  UMOV UR18, 0x0 ;  /* 0x0000000000127882 */ /* 0x000fe20000000000 */
[----:B------:R-:W-:Y:S01]  /*34a0*/  UMOV UR19, 0x4088010 ;  /* 0x0408801000137882 */ /* 0x000fe20000000000 */
[----:B------:R-:W-:Y:S01]  /*34b0*/  UIADD3.64 UR62, UPT, UPT, UR36, 0x300, URZ ;  /* 0x00000300243e7897 */ /* 0x000fe2000fffe0ff */
[----:B------:R-:W-:Y:S01]  /*34c0*/  UMOV UR11, 0x40004040 ;  /* 0x40004040000b7882 */ /* 0x000fe20000000000 */
[----:B------:R-:W-:Y:S01]  /*34d0*/  UIADD3.64 UR64, UPT, UPT, UR42, 0x104, URZ ;  /* 0x000001042a407897 */ /* 0x000fe2000fffe0ff */
[----:B------:R-:W-:Y:S01]  /*34e0*/  UMOV UR13, 0x40004040 ;  /* 0x40004040000d7882 */ /* 0x000fe20000000000 */
[----:B------:R-:W-:Y:S01]  /*34f0*/  UMOV UR20, 0x0 ;  /* 0x0000000000147882 */ /* 0x000fe20000000000 */
[----:B------:R-:W-:Y:S01]  /*3500*/  UMOV UR21, 0x4088010 ;  /* 0x0408801000157882 */ /* 0x000fe20000000000 */
[----:B------:R-:W-:Y:S01]  /*3510*/  UMOV UR14, 0x0 ;  /* 0x00000000000e7882 */ /* 0x000fe20000000000 */
[----:B------:R-:W-:Y:S01]  /*3520*/  UMOV UR15, 0x4088010 ;  /* 0x04088010000f7882 */ /* 0x000fe20000000000 */
[----:B------:R0:W-:Y:S01]  /*3530*/  UTCHMMA gdesc[UR10], gdesc[UR12], tmem[UR24], tmem[UR18], idesc[UR19], !UPT ;  /* 0x00ff120c0a0075ea */ /* 0x0001e2000f800018 */
[----:B------:R-:W-:Y:S01]  /*3540*/  UMOV UR34, 0x0 ;  /* 0x0000000000227882 */ /* 0x000fe20000000000 */
[----:B------:R-:W-:Y:S01]  /*3550*/  UMOV UR35, 0x4088010 ;  /* 0x0408801000237882 */ /* 0x000fe20000000000 */
[----:B------:R0:W-:Y:S01]  /*3560*/  UTCHMMA gdesc[UR36], gdesc[UR42], tmem[UR24], tmem[UR20], idesc[UR21], UPT ;  /* 0x00ff142a240075ea */ /* 0x0001e2000b800018 */
        /* <DEDUP_REMOVED lines=12> */
[----:B------:R0:W-:Y:S01]  /*3630*/  UTCHMMA gdesc[UR58], gdesc[UR60], tmem[UR24], tmem[UR38], idesc[UR39], UPT ;  /* 0x00ff263c3a0075ea */ /* 0x0001e2000b800018 */
[----:B------:R0:W-:Y:S01]  /*3640*/  UTCHMMA gdesc[UR62], gdesc[UR64], tmem[UR24], tmem[UR44], idesc[UR45], UPT ;  /* 0x00ff2c403e0075ea */ /* 0x0001e2000b800018 */
[----:B------:R0:W-:Y:S01]  /*3650*/  UTCBAR [UR9], URZ ;  /* 0x000000ff090073e9 */ /* 0x0001e200080000ff */
[----:B------:R-:W-:Y:S01]  /*3660*/  NOP ;  /* 0x0000000000007918 */ /* 0x000fe20000000000 */
.L_x_6:
[----:B------:R-:W-:Y:S05]  /*3670*/  @!P2 BRA `(.L_x_7) ;  /* 0x000000000008a947 */ /* 0x000fea0003800000 */
[----:B------:R-:W1:Y:S02]  /*3680*/  SYNCS.PHASECHK.TRANS64.TRYWAIT P4, [UR28+0x6000], RZ ;  /* 0x006000ffff0075a7 */ /* 0x000e64000808111c */
[----:B-1----:R-:W-:Y:S05]  /*3690*/  @!P4 BRA `(.L_x_8) ;  /* 0x0000005800c4c947 */ /* 0x002fea0003800000 */
.L_x_7:
[----:B------:R-:W-:Y:S06]  /*36a0*/  BAR.SYNC.DEFER_BLOCKING 0x0 ;  /* 0x0000000000007b1d */ /* 0x000fec0000010000 */
[----:B0-----:R-:W0:Y:S01]  /*36b0*/  LDCU UR4, c[0x0][0x3a8] ;  /* 0x00007500ff0477ac */ /* 0x001e220008000800 */
[----:B------:R-:W-:Y:S01]  /*36c0*/  LDTM.16dp32bit_t0_t15.x16 R4, tmem[UR25+0x100000] ;  /* 0x10000019000479ee */ /* 0x000fe20008a00000 */
[----:B------:R-:W0:Y:S01]  /*36d0*/  LDTM.16dp32bit_t16_t31.x16 R4, tmem[UR25+0x100010] ;  /* 0x10001019000479ee */ /* 0x000e220008a20000 */
[----:B------:R-:W1:Y:S01]  /*36e0*/  @!P1 SYNCS.CCTL.IV [UR28+0x6000] ;  /* 0x00600000ff0099b1 */ /* 0x000e62000800001c */
[----:B------:R-:W-:Y:S01]  /*36f0*/  NOP ;  /* 0x0000000000007918 */ /* 0x000fe20000000000 */
[----:B------:R2:W5:Y:S04]  /*3700*/  @P2 LDG.E.U16 R20, desc[UR32][R154.64] ;  /* 0x000000209a142981 */ /* 0x000568000c1e1500 */
[----:B------:R2:W5:Y:S01]  /*3710*/  @P2 LDG.E.U16 R22, desc[UR32][R150.64] ;  /* 0x0000002096162981 */ /* 0x000562000c1e1500 */
[----:B0-----:R-:W-:Y:S01]  /*3720*/  FMUL R43, R4, UR4 ;  /* 0x00000004042b7c20 */ /* 0x001fe20008400000 */
[----:B------:R-:W-:Y:S01]  /*3730*/  FMUL R52, R5, UR4 ;  /* 0x0000000405347c20 */ /* 0x000fe20008400000 */
[----:B------:R-:W-:Y:S01]  /*3740*/  FMUL R45, R6, UR4 ;  /* 0x00000004062d7c20 */ /* 0x000fe20008400000 */
[----:B------:R-:W-:Y:S01]  /*3750*/  FMUL R47, R7, UR4 ;  /* 0x00000004072f7c20 */ /* 0x000fe20008400000 */
[----:B------:R-:W-:Y:S01]  /*3760*/  FMUL R54, R8, UR4 ;  /* 0x0000000408367c20 */ /* 0x000fe20008400000 */
[----:B------:R2:W5:Y:S02]  /*3770*/  @P2 LDG.E.U16 R24, desc[UR32][R146.64] ;  /* 0x0000002092182981 */ /* 0x000564000c1e1500 */
[----:B------:R-:W-:Y:S01]  /*3780*/  FMNMX3 R45, R43, R52, R45, !PT ;  /* 0x000000342b2d7276 */ /* 0x000fe2000780002d */
[----:B------:R-:W-:Y:S01]  /*3790*/  FMUL R43, R9, UR4 ;  /* 0x00000004092b7c20 */ /* 0x000fe20008400000 */
[----:B------:R-:W-:Y:S01]  /*37a0*/  FMUL R52, R10, UR4 ;  /* 0x000000040a347c20 */ /* 0x000fe20008400000 */
[----:B------:R2:W5:Y:S01]  /*37b0*/  @P2 LDG.E.U16 R26, desc[UR32][R142.64] ;  /* 0x000000208e1a2981 */ /* 0x000562000c1e1500 */
        /* <DEDUP_REMOVED lines=17> */
[----:B------:R-:W-:-:S02]  /*38d0*/  FMUL R45, R19, UR4 ;  /* 0x00000004132d7c20 */ /* 0x000fc40008400000 */
[----:B------:R2:W5:Y:S01]  /*38e0*/  @P2 LDG.E.U16 R36, desc[UR32][R122.64] ;  /* 0x000000207a242981 */ /* 0x000562000c1e1500 */
[----:B------:R-:W-:-:S03]  /*38f0*/  FMNMX3 R52, R47, R43, R52, !PT ;  /* 0x0000002b2f347276 */ /* 0x000fc60007800034 */
[----:B------:R2:W5:Y:S01]  /*3900*/  @P2 LDG.E.U16 R38, desc[UR32][R118.64] ;  /* 0x0000002076262981 */ /* 0x000562000c1e1500 */
[----:B------:R-:W-:-:S03]  /*3910*/  FMNMX R45, R45, R52, !PT ;  /* 0x000000342d2d7209 */ /* 0x000fc60007800000 */
[----:B------:R2:W5:Y:S04]  /*3920*/  @P2 LDG.E.U16 R40, desc[UR32][R114.64] ;  /* 0x0000002072282981 */ /* 0x000568000c1e1500 */
[----:B------:R-:W0:Y:S04]  /*3930*/  SHFL.BFLY PT, R100, R45, 0x10, 0x1f ;  /* 0x0e001f002d647f89 */ /* 0x000e2800000e0000 */
[----:B------:R2:W5:Y:S04]  /*3940*/  @P2 LDG.E.U16 R42, desc[UR32][R110.64] ;  /* 0x000000206e2a2981 */ /* 0x000568000c1e1500 */
[----:B------:R2:W5:Y:S04]  /*3950*/  @P2 LDG.E.U16 R44, desc[UR32][R106.64] ;  /* 0x000000206a2c2981 */ /* 0x000568000c1e1500 */
[----:B------:R2:W5:Y:S04]  /*3960*/  @P2 LDG.E.U16 R46, desc[UR32][R102.64] ;  /* 0x00000020662e2981 */ /* 0x000568000c1e1500 */
[----:B------:R2:W5:Y:S04]  /*3970*/  @P2 LDG.E.U16 R48, desc[UR32][R96.64] ;  /* 0x0000002060302981 */ /* 0x000568000c1e1500 */
[----:B------:R2:W5:Y:S01]  /*3980*/  @P2 LDG.E.U16 R50, desc[UR32][R92.64] ;  /* 0x000000205c322981 */ /* 0x000562000c1e1500 */
[----:B0-----:R-:W-:-:S03]  /*3990*/  FMNMX3 R100, R45, -INF , R100, !PT ;  /* 0xff8000002d647876 */ /* 0x001fc60007800064 */
[----:B------:R2:W5:Y:S02]  /*39a0*/  @P2 LDG.E.U16 R21, desc[UR32][R152.64] ;  /* 0x0000002098152981 */ /* 0x000564000c1e1500 */
[--C-:B------:R-:W-:Y:S01]  /*39b0*/  FFMA R4, R4, UR4, -R100.reuse ;  /* 0x0000000404047c23 */ /* 0x100fe20008000864 */
[--C-:B------:R-:W-:Y:S01]  /*39c0*/  FFMA R5, R5, UR4, -R100.reuse ;  /* 0x0000000405057c23 */ /* 0x100fe20008000864 */
[--C-:B------:R-:W-:Y:S01]  /*39d0*/  FFMA R6, R6, UR4, -R100.reuse ;  /* 0x0000000406067c23 */ /* 0x100fe20008000864 */
[----:B------:R2:W5:Y:S01]  /*39e0*/  @P2 LDG.E.U16 R23, desc[UR32][R148.64] ;  /* 0x0000002094172981 */ /* 0x000562000c1e1500 */
[----:B------:R-:W-:Y:S01]  /*39f0*/  FMUL R4, R4, 1.4426950216293334961 ;  /* 0x3fb8aa3b04047820 */ /* 0x000fe20000400000 */
[----:B------:R-:W-:Y:S01]  /*3a00*/  FMUL R5, R5, 1.4426950216293334961 ;  /* 0x3fb8aa3b05057820 */ /* 0x000fe20000400000 */
[----:B------:R-:W-:Y:S01]  /*3a10*/  FMUL R6, R6, 1.4426950216293334961 ;  /* 0x3fb8aa3b06067820 */ /* 0x000fe20000400000 */
[--C-:B------:R-:W-:Y:S01]  /*3a20*/  FFMA R7, R7, UR4, -R100.reuse ;  /* 0x0000000407077c23 */ /* 0x100fe20008000864 */
[--C-:B------:R-:W-:Y:S01]  /*3a30*/  FFMA R8, R8, UR4, -R100.reuse ;  /* 0x0000000408087c23 */ /* 0x100fe20008000864 */
[----:B------:R2:W5:Y:S01]  /*3a40*/  @P2 LDG.E.U16 R25, desc[UR32][R144.64] ;  /* 0x0000002090192981 */ /* 0x000562000c1e1500 */
[----:B------:R-:W-:Y:S01]  /*3a50*/  MUFU.EX2 R4, R4 ;  /* 0x0000000400047308 */ /* 0x000fe20000000800 */
[----:B------:R-:W-:Y:S01]  /*3a60*/  FMUL R7, R7, 1.4426950216293334961 ;  /* 0x3fb8aa3b07077820 */ /* 0x000fe20000400000 */
[----:B------:R-:W-:Y:S01]  /*3a70*/  FMUL R8, R8, 1.4426950216293334961 ;  /* 0x3fb8aa3b08087820 */ /* 0x000fe20000400000 */
[----:B------:R2:W5:Y:S04]  /*3a80*/  @P2 LDG.E.U16 R27, desc[UR32][R140.64] ;  /* 0x000000208c1b2981 */ /* 0x000568000c1e1500 */
[----:B------:R2:W5:Y:S01]  /*3a90*/  @P2 LDG.E.U16 R29, desc[UR32][R136.64] ;  /* 0x00000020881d2981 */ /* 0x000562000c1e1500 */
[----:B------:R-:W0:Y:S01]  /*3aa0*/  MUFU.EX2 R5, R5 ;  /* 0x0000000500057308 */ /* 0x000e220000000800 */
[--C-:B------:R-:W-:Y:S01]  /*3ab0*/  FFMA R9, R9, UR4, -R100.reuse ;  /* 0x0000000409097c23 */ /* 0x100fe20008000864 */
[--C-:B------:R-:W-:Y:S01]  /*3ac0*/  FFMA R10, R10, UR4, -R100.reuse ;  /* 0x000000040a0a7c23 */ /* 0x100fe20008000864 */
[----:B------:R2:W5:Y:S04]  /*3ad0*/  @P2 LDG.E.U16 R31, desc[UR32][R132.64] ;  /* 0x00000020841f2981 */ /* 0x000568000c1e1500 */
[----:B------:R2:W5:Y:S01]  /*3ae0*/  @P2 LDG.E.U16 R33, desc[UR32][R128.64] ;  /* 0x0000002080212981 */ /* 0x000562000c1e1500 */
[----:B------:R-:W3:Y:S01]  /*3af0*/  MUFU.EX2 R6, R6 ;  /* 0x0000000600067308 */ /* 0x000ee20000000800 */
[----:B------:R-:W-:Y:S01]  /*3b00*/  FMUL R9, R9, 1.4426950216293334961 ;  /* 0x3fb8aa3b09097820 */ /* 0x000fe20000400000 */
[----:B------:R-:W-:Y:S01]  /*3b10*/  FMUL R10, R10, 1.4426950216293334961 ;  /* 0x3fb8aa3b0a0a7820 */ /* 0x000fe20000400000 */
[----:B------:R2:W5:Y:S04]  /*3b20*/  @P2 LDG.E.U16 R35, desc[UR32][R124.64] ;  /* 0x000000207c232981 */ /* 0x000568000c1e1500 */
[----:B------:R2:W5:Y:S01]  /*3b30*/  @P2 LDG.E.U16 R37, desc[UR32][R120.64] ;  /* 0x0000002078252981 */ /* 0x000562000c1e1500 */
[----:B------:R-:W4:Y:S01]  /*3b40*/  MUFU.EX2 R7, R7 ;  /* 0x0000000700077308 */ /* 0x000f220000000800 */
[--C-:B------:R-:W-:Y:S01]  /*3b50*/  FFMA R11, R11, UR4, -R100.reuse ;  /* 0x000000040b0b7c23 */ /* 0x100fe20008000864 */
[----:B0-----:R-:W-:Y:S01]  /*3b60*/  FADD R43, R4, R5 ;  /* 0x00000005042b7221 */ /* 0x001fe20000000000 */
[----:B------:R2:W5:Y:S04]  /*3b70*/  @P2 LDG.E.U16 R39, desc[UR32][R116.64] ;  /* 0x0000002074272981 */ /* 0x000568000c1e1500 */
[----:B------:R2:W5:Y:S01]  /*3b80*/  @P2 LDG.E.U16 R41, desc[UR32][R112.64] ;  /* 0x0000002070292981 */ /* 0x000562000c1e1500 */
[----:B------:R-:W0:Y:S01]  /*3b90*/  MUFU.EX2 R8, R8 ;  /* 0x0000000800087308 */ /* 0x000e220000000800 */
[----:B------:R-:W-:Y:S01]  /*3ba0*/  FMUL R11, R11, 1.4426950216293334961 ;  /* 0x3fb8aa3b0b0b7820 */ /* 0x000fe20000400000 */
[--C-:B------:R-:W-:Y:S01]  /*3bb0*/  FFMA R12, R12, UR4, -R100.reuse ;  /* 0x000000040c0c7c23 */ /* 0x100fe20008000864 */
[----:B---3--:R-:W-:Y:S01]  /*3bc0*/  FADD R52, R6, R43 ;  /* 0x0000002b06347221 */ /* 0x008fe20000000000 */
[----:B------:R2:W5:Y:S04]  /*3bd0*/  @P2 LDG.E.U16 R165, desc[UR32][R108.64] ;  /* 0x000000206ca52981 */ /* 0x000568000c1e1500 */
[----:B------:R-:W3:Y:S01]  /*3be0*/  MUFU.EX2 R9, R9 ;  /* 0x0000000900097308 */ /* 0x000ee20000000800 */
[----:B------:R-:W-:Y:S01]  /*3bf0*/  FMUL R12, R12, 1.4426950216293334961 ;  /* 0x3fb8aa3b0c0c7820 */ /* 0x000fe20000400000 */
[----:B------:R-:W-:Y:S01]  /*3c00*/  FFMA R13, R13, UR4, -R100 ;  /* 0x000000040d0d7c23 */ /* 0x000fe20008000864 */
[----:B----4-:R-:W-:Y:S01]  /*3c10*/  FADD R43, R7, R52 ;  /* 0x00000034072b7221 */ /* 0x010fe20000000000 */
[----:B------:R2:W5:Y:S04]  /*3c20*/  @P2 LDG.E.U16 R181, desc[UR32][R104.64] ;  /* 0x0000002068b52981 */ /* 0x000568000c1e1500 */
[----:B------:R-:W4:Y:S01]  /*3c30*/  MUFU.EX2 R10, R10 ;  /* 0x0000000a000a7308 */ /* 0x000f220000000800 */
[----:B------:R-:W-:Y:S01]  /*3c40*/  FMUL R13, R13, 1.4426950216293334961 ;  /* 0x3fb8aa3b0d0d7820 */ /* 0x000fe20000400000 */
[--C-:B------:R-:W-:Y:S01]  /*3c50*/  FFMA R14, R14, UR4, -R100.reuse ;  /* 0x000000040e0e7c23 */ /* 0x100fe20008000864 */
[----:B0-----:R-:W-:Y:S01]  /*3c60*/  FADD R52, R8, R43 ;  /* 0x0000002b08347221 */ /* 0x001fe20000000000 */
[----:B------:R2:W5:Y:S04]  /*3c70*/  @P2 LDG.E.U16 R215, desc[UR32][R98.64] ;  /* 0x0000002062d72981 */ /* 0x000568000c1e1500 */
[----:B------:R-:W0:Y:S01]  /*3c80*/  MUFU.EX2 R11, R11 ;  /* 0x0000000b000b7308 */ /* 0x000e220000000800 */
[----:B------:R-:W-:Y:S01]  /*3c90*/  FMUL R14, R14, 1.4426950216293334961 ;  /* 0x3fb8aa3b0e0e7820 */ /* 0x000fe20000400000 */
[----:B------:R-:W-:Y:S01]  /*3ca0*/  FFMA R15, R15, UR4, -R100 ;  /* 0x000000040f0f7c23 */ /* 0x000fe20008000864 */
[----:B---3--:R-:W-:Y:S01]  /*3cb0*/  FADD R43, R9, R52 ;  /* 0x00000034092b7221 */ /* 0x008fe20000000000 */
[----:B------:R2:W5:Y:S04]  /*3cc0*/  @P2 LDG.E.U16 R217, desc[UR32][R94.64] ;  /* 0x000000205ed92981 */ /* 0x000568000c1e1500 */
[----:B------:R-:W3:Y:S01]  /*3cd0*/  MUFU.EX2 R12, R12 ;  /* 0x0000000c000c7308 */ /* 0x000ee20000000800 */
[----:B------:R-:W-:Y:S01]  /*3ce0*/  FMUL R15, R15, 1.4426950216293334961 ;  /* 0x3fb8aa3b0f0f7820 */ /* 0x000fe20000400000 */
[--C-:B------:R-:W-:Y:S01]  /*3cf0*/  FFMA R16, R16, UR4, -R100.reuse ;  /* 0x0000000410107c23 */ /* 0x100fe20008000864 */
[----:B----4-:R-:W-:Y:S01]  /*3d00*/  FADD R52, R10, R43 ;  /* 0x0000002b0a347221 */ /* 0x010fe20000000000 */
[----:B------:R2:W5:Y:S01]  /*3d10*/  @P2 LDG.E.U16 R219, desc[UR32][R90.64] ;  /* 0x000000205adb2981 */ /* 0x000562000c1e1500 */
[--C-:B------:R-:W-:Y:S01]  /*3d20*/  FFMA R17, R17, UR4, -R100.reuse ;  /* 0x0000000411117c23 */ /* 0x100fe20008000864 */
[----:B------:R-:W-:Y:S01]  /*3d30*/  FMUL R16, R16, 1.4426950216293334961 ;  /* 0x3fb8aa3b10107820 */ /* 0x000fe20000400000 */
[----:B------:R-:W-:Y:S01]  /*3d40*/  FFMA R18, R18, UR4, -R100 ;  /* 0x0000000412127c23 */ /* 0x000fe20008000864 */
[----:B------:R-:W4:Y:S01]  /*3d50*/  MUFU.EX2 R13, R13 ;  /* 0x0000000d000d7308 */ /* 0x000f220000000800 */
[----:B0-----:R-:W-:Y:S01]  /*3d60*/  FADD R43, R11, R52 ;  /* 0x000000340b2b7221 */ /* 0x001fe20000000000 */
[----:B------:R-:W-:Y:S01]  /*3d70*/  FMUL R17, R17, 1.4426950216293334961 ;  /* 0x3fb8aa3b11117820 */ /* 0x000fe20000400000 */
[----:B------:R-:W-:Y:S01]  /*3d80*/  FMUL R18, R18, 1.4426950216293334961 ;  /* 0x3fb8aa3b12127820 */ /* 0x000fe20000400000 */
[----:B------:R-:W-:Y:S01]  /*3d90*/  FFMA R19, R19, UR4, -R100 ;  /* 0x0000000413137c23 */ /* 0x000fe20008000864 */
[----:B------:R-:W-:-:S02]  /*3da0*/  F2FP.F16.F32.PACK_AB R4, R5, R4 ;  /* 0x000000040504723e */ /* 0x000fc400000000ff */
[----:B------:R-:W-:Y:S01]  /*3db0*/  F2FP.F16.F32.PACK_AB R5, R7, R6 ;  /* 0x000000060705723e */ /* 0x000fe200000000ff */
[----:B------:R-:W0:Y:S01]  /*3dc0*/  MUFU.EX2 R14, R14 ;  /* 0x0000000e000e7308 */ /* 0x000e220000000800 */
[----:B---3--:R-:W-:Y:S01]  /*3dd0*/  FADD R52, R12, R43 ;  /* 0x0000002b0c347221 */ /* 0x008fe20000000000 */
[----:B------:R-:W-:Y:S01]  /*3de0*/  FMUL R19, R19, 1.4426950216293334961 ;  /* 0x3fb8aa3b13137820 */ /* 0x000fe20000400000 */
[----:B------:R-:W-:Y:S02]  /*3df0*/  F2FP.F16.F32.PACK_AB R6, R9, R8 ;  /* 0x000000080906723e */ /* 0x000fe400000000ff */
[----:B------:R-:W-:-:S03]  /*3e00*/  F2FP.F16.F32.PACK_AB R7, R11, R10 ;  /* 0x0000000a0b07723e */ /* 0x000fc600000000ff */
[----:B------:R-:W3:Y:S01]  /*3e10*/  MUFU.EX2 R15, R15 ;  /* 0x0000000f000f7308 */ /* 0x000ee20000000800 */
[C---:B----4-:R-:W-:Y:S01]  /*3e20*/  FADD R43, R13.reuse, R52 ;  /* 0x000000340d2b7221 */ /* 0x050fe20000000000 */
[----:B------:R-:W-:-:S06]  /*3e30*/  F2FP.F16.F32.PACK_AB R8, R13, R12 ;  /* 0x0000000c0d08723e */ /* 0x000fcc00000000ff */
[----:B------:R-:W4:Y:S01]  /*3e40*/  MUFU.EX2 R16, R16 ;  /* 0x0000001000107308 */ /* 0x000f220000000800 */
[----:B0-----:R-:W-:-:S07]  /*3e50*/  FADD R52, R14, R43 ;  /* 0x0000002b0e347221 */ /* 0x001fce0000000000 */
[----:B------:R-:W0:Y:S01]  /*3e60*/  MUFU.EX2 R17, R17 ;  /* 0x0000001100117308 */ /* 0x000e220000000800 */
[C---:B---3--:R-:W-:Y:S01]  /*3e70*/  FADD R43, R15.reuse, R52 ;  /* 0x000000340f2b7221 */ /* 0x048fe20000000000 */
[----:B------:R-:W-:-:S06]  /*3e80*/  F2FP.F16.F32.PACK_AB R9, R15, R14 ;  /* 0x0000000e0f09723e */ /* 0x000fcc00000000ff */
[----:B------:R-:W3:Y:S01]  /*3e90*/  MUFU.EX2 R18, R18 ;  /* 0x0000001200127308 */ /* 0x000ee20000000800 */
[----:B----4-:R-:W-:-:S07]  /*3ea0*/  FADD R52, R16, R43 ;  /* 0x0000002b10347221 */ /* 0x010fce0000000000 */
[----:B------:R-:W4:Y:S01]  /*3eb0*/  MUFU.EX2 R19, R19 ;  /* 0x0000001300137308 */ /* 0x000f220000000800 */
[C---:B0-----:R-:W-:Y:S01]  /*3ec0*/  FADD R43, R17.reuse, R52 ;  /* 0x00000034112b7221 */ /* 0x041fe20000000000 */
[----:B------:R-:W-:-:S03]  /*3ed0*/  F2FP.F16.F32.PACK_AB R10, R17, R16 ;  /* 0x00000010110a723e */ /* 0x000fc600000000ff */
[----:B---3--:R-:W-:-:S04]  /*3ee0*/  FADD R52, R18, R43 ;  /* 0x0000002b12347221 */ /* 0x008fc80000000000 */
[C---:B----4-:R-:W-:Y:S01]  /*3ef0*/  FADD R101, R19.reuse, R52 ;  /* 0x0000003413657221 */ /* 0x050fe20000000000 */
[----:B------:R-:W-:-:S04]  /*3f00*/  F2FP.F16.F32.PACK_AB R11, R19, R18 ;  /* 0x00000012130b723e */ /* 0x000fc800000000ff */
[----:B------:R2:W0:Y:S01]  /*3f10*/  SHFL.BFLY PT, R162, R101, 0x10, 0x1f ;  /* 0x0e001f0065a27f89 */ /* 0x00042200000e0000 */
[----:B-1----:R-:W-:Y:S05]  /*3f20*/  @!P2 BRA `(.L_x_9) ;  /* 0x000000000008a947 */ /* 0x002fea0003800000 */
[----:B------:R1:W-:Y:S01]  /*3f30*/  STTM.16dp32bit_t0_t15.x8 tmem[UR25+0x80], R4 ;  /* 0x00008004000079ed */ /* 0x0003e20008980019 */
[----:B------:R1:W-:Y:S02]  /*3f40*/  STTM.16dp32bit_t16_t31.x8 tmem[UR25+0x88], R4 ;  /* 0x00008804000079ed */ /* 0x0003e400089a0019 */
.L_x_9:
[----:B-----5:R-:W-:Y:S01]  /*3f50*/  STS.U16 [R77+UR28+0x4000], R20 ;  /* 0x004000144d007988 */ /* 0x020fe2000800041c */
[----:B-1----:R-:W-:Y:S01]  /*3f60*/  FADD R4, -R100, -INF ;  /* 0xff80000064047421 */ /* 0x002fe20000000100 */
[----:B------:R-:W-:Y:S02]  /*3f70*/  UIADD3 UR31, UPT, UPT, UR31, -0x20, URZ ;  /* 0xffffffe01f1f7890 */ /* 0x000fe4000fffe0ff */
[----:B------:R-:W-:Y:S01]  /*3f80*/  STS.U16 [R77+UR28+0x4200], R22 ;  /* 0x004200164d007988 */ /* 0x000fe2000800041c */
[----:B------:R-:W-:-:S03]  /*3f90*/  FMUL R164, R4, 1.4426950216293334961 ;  /* 0x3fb8aa3b04a47820 */ /* 0x000fc60000400000 */
[----:B------:R-:W-:Y:S03]  /*3fa0*/  STS.U16 [R77+UR28+0x4400], R24 ;  /* 0x004400184d007988 */ /* 0x000fe6000800041c */
[----:B------:R-:W1:Y:S01]  /*3fb0*/  MUFU.EX2 R164, R164 ;  /* 0x000000a400a47308 */ /* 0x000e620000000800 */
        /* <DEDUP_REMOVED lines=23> */
[----:B------:R3:W-:Y:S04]  /*4130*/  STS.U16 [R76+UR28+0x5500], R41 ;  /* 0x005500294c007988 */ /* 0x0007e8000800041c */
[----:B------:R4:W-:Y:S04]  /*4140*/  STS.U16 [R76+UR28+0x5700], R165 ;  /* 0x005700a54c007988 */ /* 0x0009e8000800041c */
[----:B------:R4:W-:Y:S04]  /*4150*/  STS.U16 [R76+UR28+0x5900], R181 ;  /* 0x005900b54c007988 */ /* 0x0009e8000800041c */
[----:B------:R4:W-:Y:S04]  /*4160*/  STS.U16 [R76+UR28+0x5b00], R215 ;  /* 0x005b00d74c007988 */ /* 0x0009e8000800041c */
[----:B------:R4:W-:Y:S04]  /*4170*/  STS.U16 [R76+UR28+0x5d00], R217 ;  /* 0x005d00d94c007988 */ /* 0x0009e8000800041c */
[----:B------:R4:W-:Y:S01]  /*4180*/  STS.U16 [R76+UR28+0x5f00], R219 ;  /* 0x005f00db4c007988 */ /* 0x0009e2000800041c */
[----:B------:R-:W2:Y:S02]  /*4190*/  FENCE.VIEW.ASYNC.T ;  /* 0x00000000000073c6 */ /* 0x000ea40000000200 */
[----:B--2---:R-:W-:Y:S06]  /*41a0*/  BAR.SYNC.DEFER_BLOCKING 0x0 ;  /* 0x0000000000007b1d */ /* 0x004fec0000010000 */
[----:B---3--:R-:W2:Y:S01]  /*41b0*/  LDTM.16dp32bit_t0_t15.x64 R4, tmem[UR25] ;  /* 0x00000019000479ee */ /* 0x008ea20008b00000 */
[----:B------:R-:W3:Y:S01]  /*41c0*/  LDTM.16dp32bit_t16_t31.x64 R4, tmem[UR25+0x40] ;  /* 0x00004019000479ee */ /* 0x000ee20008b20000 */
[----:B------:R-:W-:Y:S01]  /*41d0*/  NOP ;  /* 0x0000000000007918 */ /* 0x000fe20000000000 */
[----:B-1--4-:R-:W-:Y:S05]  /*41e0*/  @!P2 BRA `(.L_x_10) ;  /* 0x000000040008a947 */ /* 0x012fea0003800000 */
[C---:B--23--:R-:W-:Y:S01]  /*41f0*/  FMUL R4, R164.reuse, R4 ;  /* 0x00000004a4047220 */ /* 0x04cfe20000400000 */
[C---:B------:R-:W-:Y:S01]  /*4200*/  FMUL R5, R164.reuse, R5 ;  /* 0x00000005a4057220 */ /* 0x040fe20000400000 */
        /* <DEDUP_REMOVED lines=61> */
[----:B------:R-:W-:-:S04]  /*45e0*/  FMUL R67, R164, R67 ;  /* 0x00000043a4437220 */ /* 0x000fc80000400000 */
[----:B------:R1:W-:Y:S01]  /*45f0*/  STTM.16dp32bit_t0_t15.x64 tmem[UR25], R4 ;  /* 0x00000004000079ed */ /* 0x0003e20008b00019 */
[----:B------:R1:W-:Y:S02]  /*4600*/  STTM.16dp32bit_t16_t31.x64 tmem[UR25+0x40], R4 ;  /* 0x00004004000079ed */ /* 0x0003e40008b20019 */
.L_x_10:
[----:B---3--:R-:W3:Y:S02]  /*4610*/  FENCE.VIEW.ASYNC.T ;  /* 0x00000000000073c6 */ /* 0x008ee40000000200 */
[----:B---3--:R-:W-:Y:S01]  /*4620*/  BAR.SYNC.DEFER_BLOCKING 0x0 ;  /* 0x0000000000007b1d */ /* 0x008fe20000010000 */
[----:B0-----:R-:W-:Y:S01]  /*4630*/  FADD R101, R101, R162 ;  /* 0x000000a265657221 */ /* 0x001fe20000000000 */
[----:B------:R-:W-:Y:S02]  /*4640*/  UISETP.GE.AND UP1, UPT, UR31, 0x1, UPT ;  /* 0x000000011f00788c */ /* 0x000fe4000bf26270 */
[----:B------:R-:W-:Y:S01]  /*4650*/  UIADD3 UR30, UPT, UPT, UR27, 0x80, URZ ;  /* 0x000000801b1e7890 */ /* 0x000fe2000fffe0ff */
[----:B------:R-:W-:Y:S01]  /*4660*/  FADD R101, R164, R101 ;  /* 0x00000065a4657221 */ /* 0x000fe20000000000 */
[----:B------:R0:W-:Y:S06]  /*4670*/  MEMBAR.ALL.CTA ;  /* 0x0000000000007992 */ /* 0x0001ec0000008000 */
[----:B0-----:R-:W0:Y:S02]  /*4680*/  FENCE.VIEW.ASYNC.S ;  /* 0x00000000000073c6 */ /* 0x001e240000000000 */
[----:B0-----:R-:W-:Y:S06]  /*4690*/  BAR.SYNC.DEFER_BLOCKING 0x0 ;  /* 0x0000000000007b1d */ /* 0x001fec0000010000 */
[----:B------:R-:W-:Y:S05]  /*46a0*/  @!P3 BRA `(.L_x_11) ;  /* 0x000000000050b947 */ /* 0x000fea0003800000 */
[----:B------:R-:W-:Y:S01]  /*46b0*/  UIADD3 UR4, UPT, UPT, UR28, 0x4000, URZ ;  /* 0x000040001c047890 */ /* 0x000fe2000fffe0ff */
[----:B------:R-:W-:Y:S01]  /*46c0*/  UMOV UR10, 0xfffffffe ;  /* 0xfffffffe000a7882 */ /* 0x000fe20000000000 */
[----:B------:R-:W-:Y:S02]  /*46d0*/  UMOV UR11, 0x7fffbfdf ;  /* 0x7fffbfdf000b7882 */ /* 0x000fe40000000000 */
[----:B------:R-:W-:Y:S01]  /*46e0*/  USHF.R.U32.HI UR4, URZ, 0x4, UR4 ;  /* 0x00000004ff047899 */ /* 0x000fe20008011604 */
[----:B------:R-:W-:Y:S01]  /*46f0*/  UMOV UR7, URZ ;  /* 0x000000ff00077c82 */ /* 0x000fe20008000000 */
[----:B------:R-:W-:Y:S02]  /*4700*/  UIADD3 UR9, UPT, UPT, UR27, 0x88, URZ ;  /* 0x000000881b097890 */ /* 0x000fe4000fffe0ff */
[----:B------:R-:W-:Y:S01]  /*4710*/  USGXT.U32 UR6, UR4, 0xe ;  /* 0x0000000e0406789a */ /* 0x000fe20008000000 */
[----:B------:R-:W-:Y:S01]  /*4720*/  UMOV UR12, 0x0 ;  /* 0x00000000000c7882 */ /* 0x000fe20000000000 */
[----:B------:R-:W-:-:S02]  /*4730*/  UMOV UR13, 0x4200010 ;  /* 0x04200010000d7882 */ /* 0x000fc40000000000 */
[----:B------:R-:W-:Y:S01]  /*4740*/  UIADD3.64 UR10, UPT, UPT, UR6, -UR10, URZ ;  /* 0x8000000a060a7297 */ /* 0x000fe2000fffe0ff */
[----:B------:R-:W-:Y:S01]  /*4750*/  UMOV UR4, UR26 ;  /* 0x0000001a00047c82 */ /* 0x000fe20008000000 */
[----:B------:R-:W-:Y:S01]  /*4760*/  UMOV UR5, URZ ;  /* 0x000000ff00057c82 */ /* 0x000fe20008000000 */
[----:B------:R-:W-:Y:S01]  /*4770*/  UMOV UR7, 0x80004020 ;  /* 0x8000402000077882 */ /* 0x000fe20000000000 */
[----:B------:R-:W-:Y:S01]  /*4780*/  UMOV UR14, 0x0 ;  /* 0x00000000000e7882 */ /* 0x000fe20000000000 */
[----:B------:R-:W-:Y:S01]  /*4790*/  UMOV UR15, 0x4200010 ;  /* 0x04200010000f7882 */ /* 0x000fe20000000000 */
[----:B------:R-:W-:Y:S01]  /*47a0*/  UMOV UR4, UR4 ;  /* 0x0000000400047c82 */ /* 0x000fe20008000000 */
[----:B------:R0:W-:Y:S02]  /*47b0*/  UTCHMMA tmem[UR30], gdesc[UR6], tmem[UR27], tmem[UR12], idesc[UR13], UPT ;  /* 0x00ff0c061e0079ea */ /* 0x0001e4000b80001b */
[----:B------:R0:W-:Y:S01]  /*47c0*/  UTCHMMA tmem[UR9], gdesc[UR10], tmem[UR27], tmem[UR14], idesc[UR15], UPT ;  /* 0x00ff0e0a090079ea */ /* 0x0001e2000b80001b */
[----:B------:R0:W-:Y:S01]  /*47d0*/  UTCBAR [UR4], URZ ;  /* 0x000000ff040073e9 */ /* 0x0001e200080000ff */
[----:B------:R-:W-:Y:S01]  /*47e0*/  NOP ;  /* 0x0000000000007918 */ /* 0x000fe20000000000 */
.L_x_11:
[----:B------:R-:W-:Y:S01]  /*47f0*/  FSEL R100, R100, -INF , P2 ;  /* 0xff80000064647808 */ /* 0x000fe20001000000 */
[----:B0-----:R-:W-:Y:S01]  /*4800*/  UMOV UR6, URZ ;  /* 0x000000ff00067c82 */ /* 0x001fe20008000000 */
[----:B------:R-:W-:Y:S01]  /*4810*/  FSEL R101, R101, 1, P2 ;  /* 0x3f80000065657808 */ /* 0x000fe20001000000 */
[----:B------:R-:W-:Y:S06]  /*4820*/  BRA.U !UP1, `(.L_x_12) ;  /* 0x0000001d09dc7547 */ /* 0x000fec000b800000 */
[----:B------:R-:W0:Y:S01]  /*4830*/  LDCU UR71, c[0x0][0x3d4] ;  /* 0x00007a80ff4777ac */ /* 0x000e220008000800 */
[----:B------:R-:W-:Y:S01]  /*4840*/  SHF.L.U32 R162, R163, 0x5, RZ ;  /* 0x00000005a3a27819 */ /* 0x000fe200000006ff */
[----:B-12---:R-:W-:Y:S01]  /*4850*/  IMAD.MOV.U32 R21, RZ, RZ, R100 ;  /* 0x000000ffff157224 */ /* 0x006fe200078e0064 */
[----:B------:R-:W-:Y:S01]  /*4860*/  USHF.R.U32.HI UR16, URZ, 0x4, UR28 ;  /* 0x00000004ff107899 */ /* 0x000fe2000801161c */
[----:B------:R-:W-:Y:S01]  /*4870*/  IMAD.MOV.U32 R20, RZ, RZ, RZ ;  /* 0x000000ffff147224 */ /* 0x000fe200078e00ff */
[----:B------:R-:W-:Y:S01]  /*4880*/  USHF.R.U32.HI UR18, URZ, 0x4, UR8 ;  /* 0x00000004ff127899 */ /* 0x000fe20008011608 */
[----:B------:R-:W-:Y:S01]  /*4890*/  MOV R163, R162 ;  /* 0x000000a200a37202 */ /* 0x000fe20000000f00 */
[----:B------:R-:W-:Y:S02]  /*48a0*/  USGXT.U32 UR16, UR16, 0xe ;  /* 0x0000000e1010789a */ /* 0x000fe40008000000 */
[----:B------:R-:W-:Y:S02]  /*48b0*/  USGXT.U32 UR18, UR18, 0xe ;  /* 0x0000000e1212789a */ /* 0x000fe40008000000 */
[----:B------:R-:W-:-:S02]  /*48c0*/  UIADD3 UR4, UPT, UPT, UR28, 0x8000, URZ ;  /* 0x000080001c047890 */ /* 0x000fc4000fffe0ff */
[----:B------:R-:W-:Y:S02]  /*48d0*/  UIADD3 UR10, UP2, UPT, UR16, 0x80, URZ ;  /* 0x00000080100a7890 */ /* 0x000fe4000ff5e0ff */
[----:B------:R-:W-:Y:S02]  /*48e0*/  UIADD3 UR12, UP1, UPT, UR18, 0x2, URZ ;  /* 0x00000002120c7890 */ /* 0x000fe4000ff3e0ff */
[----:B0-----:R-:W-:Y:S01]  /*48f0*/  USHF.L.U32 UR71, UR71, 0x5, URZ ;  /* 0x0000000547477899 */ /* 0x001fe200080006ff */
[----:B------:R-:W-:Y:S01]  /*4900*/  UMOV UR6, URZ ;  /* 0x000000ff00067c82 */ /* 0x000fe20008000000 */
[----:B------:R-:W-:Y:S01]  /*4910*/  USHF.R.U32.HI UR4, URZ, 0x4, UR4 ;  /* 0x00000004ff047899 */ /* 0x000fe20008011604 */
[----:B------:R-:W-:Y:S01]  /*4920*/  UMOV UR5, URZ ;  /* 0x000000ff00057c82 */ /* 0x000fe20008000000 */
[----:B------:R-:W-:Y:S02]  /*4930*/  UIADD3.X UR11, UPT, UPT, UR6, 0x40004040, URZ, UP2, !UPT ;  /* 0x40004040060b7890 */ /* 0x000fe400097fe4ff */
[----:B------:R-:W-:Y:S01]  /*4940*/  IMAD.U32 R165, RZ, RZ, UR71 ;  /* 0x00000047ffa57e24 */ /* 0x000fe2000f8e00ff */
[----:B------:R-:W-:-:S02]  /*4950*/  UIADD3.X UR13, UPT, UPT, UR5, 0x40004040, URZ, UP1, !UPT ;  /* 0x40004040050d7890 */ /* 0x000fc40008ffe4ff */
[----:B------:R-:W-:Y:S02]  /*4960*/  UIADD3 UR36, UP2, UPT, UR10, 0x100, URZ ;  /* 0x000001000a247890 */ /* 0x000fe4000ff5e0ff */
[----:B------:R-:W-:Y:S02]  /*4970*/  USGXT.U32 UR4, UR4, 0xe ;  /* 0x0000000e0404789a */ /* 0x000fe40008000000 */
[----:B------:R-:W-:Y:S02]  /*4980*/  UIADD3 UR34, UP1, UPT, UR10, 0x80, URZ ;  /* 0x000000800a227890 */ /* 0x000fe4000ff3e0ff */
[----:B------:R-:W-:Y:S02]  /*4990*/  UIADD3 UR38, UP3, UPT, UR10, 0x180, URZ ;  /* 0x000001800a267890 */ /* 0x000fe4000ff7e0ff */
[----:B------:R-:W-:Y:S02]  /*49a0*/  UIADD3 UR40, UP4, UPT, UR10, 0x200, URZ ;  /* 0x000002000a287890 */ /* 0x000fe4000ff9e0ff */
[----:B------:R-:W-:-:S02]  /*49b0*/  UIADD3 UR42, UP5, UPT, UR10, 0x280, URZ ;  /* 0x000002800a2a7890 */ /* 0x000fc4000ffbe0ff */
[----:B------:R-:W-:Y:S01]  /*49c0*/  UIADD3 UR44, UP6, UPT, UR10, 0x300, URZ ;  /* 0x000003000a2c7890 */ /* 0x000fe2000ffde0ff */
[----:B------:R-:W-:Y:S01]  /*49d0*/  UMOV UR14, 0xfffffffe ;  /* 0xfffffffe000e7882 */ /* 0x000fe20000000000 */
[----:B------:R-:W-:Y:S01]  /*49e0*/  UMOV UR15, 0x7fffbfdf ;  /* 0x7fffbfdf000f7882 */ /* 0x000fe20000000000 */
[----:B------:R-:W-:Y:S01]  /*49f0*/  UIADD3.X UR37, UPT, UPT, UR11, URZ, URZ, UP2, !UPT ;  /* 0x000000ff0b257290 */ /* 0x000fe200097fe4ff */
[----:B------:R-:W-:Y:S01]  /*4a00*/  UMOV UR70, 0x1 ;  /* 0x0000000100467882 */ /* 0x000fe20000000000 */
[----:B------:R-:W-:Y:S01]  /*4a10*/  UMOV UR9, URZ ;  /* 0x000000ff00097c82 */ /* 0x000fe20008000000 */
[----:B------:R-:W0:Y:S01]  /*4a20*/  LDCU UR72, c[0x0][0x3a8] ;  /* 0x00007500ff4877ac */ /* 0x000e220008000800 */
[----:B------:R-:W-:Y:S02]  /*4a30*/  UIADD3.64 UR14, UPT, UPT, UR4, -UR14, URZ ;  /* 0x8000000e040e7297 */ /* 0x000fe4000fffe0ff */
[----:B------:R-:W-:Y:S02]  /*4a40*/  UIADD3.X UR35, UPT, UPT, UR11, URZ, URZ, UP1, !UPT ;  /* 0x000000ff0b237290 */ /* 0x000fe40008ffe4ff */
[----:B------:R-:W-:-:S02]  /*4a50*/  UIADD3.X UR39, UPT, UPT, UR11, URZ, URZ, UP3, !UPT ;  /* 0x000000ff0b277290 */ /* 0x000fc40009ffe4ff */
[----:B------:R-:W-:Y:S02]  /*4a60*/  UIADD3.X UR41, UPT, UPT, UR11, URZ, URZ, UP4, !UPT ;  /* 0x000000ff0b297290 */ /* 0x000fe4000a7fe4ff */
[----:B------:R-:W-:Y:S02]  /*4a70*/  UIADD3.X UR43, UPT, UPT, UR11, URZ, URZ, UP5, !UPT ;  /* 0x000000ff0b2b7290 */ /* 0x000fe4000affe4ff */
[----:B------:R-:W-:Y:S02]  /*4a80*/  UIADD3.X UR45, UPT, UPT, UR11, URZ, URZ, UP6, !UPT ;  /* 0x000000ff0b2d7290 */ /* 0x000fe4000b7fe4ff */
[----:B------:R-:W-:Y:S02]  /*4a90*/  UIADD3.64 UR46, UPT, UPT, UR12, 0x2, URZ ;  /* 0x000000020c2e7897 */ /* 0x000fe4000fffe0ff */
[----:B------:R-:W-:Y:S02]  /*4aa0*/  UIADD3.64 UR48, UPT, UPT, UR12, 0x4, URZ ;  /* 0x000000040c307897 */ /* 0x000fe4000fffe0ff */
[----:B------:R-:W-:-:S02]  /*4ab0*/  UIADD3.64 UR50, UPT, UPT, UR12, 0xfe, URZ ;  /* 0x000000fe0c327897 */ /* 0x000fc4000fffe0ff */
[----:B------:R-:W-:Y:S02]  /*4ac0*/  UIADD3.64 UR52, UPT, UPT, UR12, 0x100, URZ ;  /* 0x000001000c347897 */ /* 0x000fe4000fffe0ff */
[----:B------:R-:W-:Y:S02]  /*4ad0*/  UIADD3.64 UR54, UPT, UPT, UR12, 0x102, URZ ;  /* 0x000001020c367897 */ /* 0x000fe4000fffe0ff */
[----:B------:R-:W-:Y:S02]  /*4ae0*/  UIADD3.64 UR56, UPT, UPT, UR12, 0x104, URZ ;  /* 0x000001040c387897 */ /* 0x000fe4000fffe0ff */
[----:B------:R-:W-:Y:S01]  /*4af0*/  UISETP.NE.U32.AND UP2, UPT, UR17, URZ, UPT ;  /* 0x000000ff1100728c */ /* 0x000fe2000bf45070 */
[----:B0-----:R-:W-:-:S10]  /*4b00*/  UMOV UR8, URZ ;  /* 0x000000ff00087c82 */ /* 0x001fd40008000000 */
.L_x_17:
[----:B------:R-:W-:-:S04]  /*4b10*/  IMAD.WIDE R12, R163, 0x2, R86 ;  /* 0x00000002a30c7825 */ /* 0x000fc800078e0256 */
[C---:B------:R-:W-:Y:S01]  /*4b20*/  IMAD.WIDE R8, R163.reuse, 0x2, R78 ;  /* 0x00000002a3087825 */ /* 0x040fe200078e024e */
[----:B------:R-:W2:Y:S03]  /*4b30*/  LDG.E.U16 R38, desc[UR32][R12.64] ;  /* 0x000000200c267981 */ /* 0x000ea6000c1e1500 */
[C---:B------:R-:W-:Y:S01]  /*4b40*/  IMAD.WIDE R18, R163.reuse, 0x2, R174 ;  /* 0x00000002a3127825 */ /* 0x040fe200078e02ae */
[----:B------:R-:W3:Y:S03]  /*4b50*/  LDG.E.U16 R32, desc[UR32][R8.64] ;  /* 0x0000002008207981 */ /* 0x000ee6000c1e1500 */
[C---:B------:R-:W-:Y:S01]  /*4b60*/  IMAD.WIDE R4, R163.reuse, 0x2, R84 ;  /* 0x00000002a3047825 */ /* 0x040fe200078e0254 */
[----:B------:R-:W4:Y:S03]  /*4b70*/  LDG.E.U16 R44, desc[UR32][R18.64] ;  /* 0x00000020122c7981 */ /* 0x000f26000c1e1500 */
[C---:B------:R-:W-:Y:S01]  /*4b80*/  IMAD.WIDE R10, R163.reuse, 0x2, R204 ;  /* 0x00000002a30a7825 */ /* 0x040fe200078e02cc */
[----:B------:R0:W5:Y:S03]  /*4b90*/  LDG.E.U16 R27, desc[UR32][R4.64] ;  /* 0x00000020041b7981 */ /* 0x000166000c1e1500 */
[C---:B------:R-:W-:Y:S01]  /*4ba0*/  IMAD.WIDE R22, R163.reuse, 0x2, R172 ;  /* 0x00000002a3167825 */ /* 0x040fe200078e02ac */
[----:B------:R1:W5:Y:S03]  /*4bb0*/  LDG.E.U16 R33, desc[UR32][R10.64] ;  /* 0x000000200a217981 */ /* 0x000366000c1e1500 */
[----:B------:R-:W-:Y:S01]  /*4bc0*/  IMAD.WIDE R14, R163, 0x2, R190 ;  /* 0x00000002a30e7825 */ /* 0x000fe200078e02be */
[----:B------:R1:W5:Y:S01]  /*4bd0*/  LDG.E.U16 R45, desc[UR32][R22.64] ;  /* 0x00000020162d7981 */ /* 0x000362000c1e1500 */
[----:B0-----:R-:W-:-:S02]  /*4be0*/  MOV R5, R89 ;  /* 0x0000005900057202 */ /* 0x001fc40000000f00 */
[C---:B------:R-:W-:Y:S01]  /*4bf0*/  IMAD.WIDE R12, R163.reuse, 0x2, R202 ;  /* 0x00000002a30c7825 */ /* 0x040fe200078e02ca */
[----:B------:R0:W5:Y:S03]  /*4c00*/  LDG.E.U16 R39, desc[UR32][R14.64] ;  /* 0x000000200e277981 */ /* 0x000166000c1e1500 */
[C---:B------:R-:W-:Y:S01]  /*4c10*/  IMAD.WIDE R16, R163.reuse, 0x2, R188 ;  /* 0x00000002a3107825 */ /* 0x040fe200078e02bc */
[----:B------:R0:W5:Y:S03]  /*4c20*/  LDG.E.U16 R34, desc[UR32][R12.64] ;  /* 0x000000200c227981 */ /* 0x000166000c1e1500 */
[C---:B------:R-:W-:Y:S01]  /*4c30*/  IMAD.WIDE R6, R163.reuse, 0x2, R82 ;  /* 0x00000002a3067825 */ /* 0x040fe200078e0252 */
[----:B------:R0:W5:Y:S03]  /*4c40*/  LDG.E.U16 R40, desc[UR32][R16.64] ;  /* 0x0000002010287981 */ /* 0x000166000c1e1500 */
[C---:B------:R-:W-:Y:S01]  /*4c50*/  IMAD.WIDE R18, R163.reuse, 0x2, R170 ;  /* 0x00000002a3127825 */ /* 0x040fe200078e02aa */
[----:B------:R0:W5:Y:S03]  /*4c60*/  LDG.E.U16 R28, desc[UR32][R6.64] ;  /* 0x00000020061c7981 */ /* 0x000166000c1e1500 */
[C---:B------:R-:W-:Y:S01]  /*4c70*/  IMAD.WIDE R8, R163.reuse, 0x2, R212 ;  /* 0x00000002a3087825 */ /* 0x040fe200078e02d4 */
[----:B------:R-:W5:Y:S03]  /*4c80*/  LDG.E.U16 R46, desc[UR32][R18.64] ;  /* 0x00000020122e7981 */ /* 0x000f66000c1e1500 */
[C---:B-1----:R-:W-:Y:S01]  /*4c90*/  IMAD.WIDE R10, R163.reuse, 0x2, R200 ;  /* 0x00000002a30a7825 */ /* 0x042fe200078e02c8 */
[----:B------:R1:W5:Y:S03]  /*4ca0*/  LDG.E.U16 R29, desc[UR32][R8.64] ;  /* 0x00000020081d7981 */ /* 0x000366000c1e1500 */
[----:B------:R-:W-:Y:S01]  /*4cb0*/  IMAD.MOV.U32 R4, RZ, RZ, R88 ;  /* 0x000000ffff047224 */ /* 0x000fe200078e0058 */
[----:B------:R1:W5:Y:S01]  /*4cc0*/  LDG.E.U16 R35, desc[UR32][R10.64] ;  /* 0x000000200a237981 */ /* 0x000362000c1e1500 */
[----:B------:R-:W-:-:S04]  /*4cd0*/  IMAD.WIDE R22, R163, 0x2, R168 ;  /* 0x00000002a3167825 */ /* 0x000fc800078e02a8 */
[C---:B------:R-:W-:Y:S01]  /*4ce0*/  IMAD.WIDE R4, R163.reuse, 0x2, R4 ;  /* 0x00000002a3047825 */ /* 0x040fe200078e0204 */
[----:B------:R1:W5:Y:S03]  /*4cf0*/  LDG.E.U16 R47, desc[UR32][R22.64] ;  /* 0x00000020162f7981 */ /* 0x000366000c1e1500 */
[C---:B0-----:R-:W-:Y:S01]  /*4d00*/  IMAD.WIDE R14, R163.reuse, 0x2, R186 ;  /* 0x00000002a30e7825 */ /* 0x041fe200078e02ba */
[----:B------:R0:W5:Y:S03]  /*4d10*/  LDG.E.U16 R26, desc[UR32][R4.64] ;  /* 0x00000020041a7981 */ /* 0x000166000c1e1500 */
[C---:B------:R-:W-:Y:S01]  /*4d20*/  IMAD.WIDE R12, R163.reuse, 0x2, R198 ;  /* 0x00000002a30c7825 */ /* 0x040fe200078e02c6 */
[----:B------:R-:W5:Y:S03]  /*4d30*/  LDG.E.U16 R41, desc[UR32][R14.64] ;  /* 0x000000200e297981 */ /* 0x000f66000c1e1500 */
[C---:B------:R-:W-:Y:S01]  /*4d40*/  IMAD.WIDE R16, R163.reuse, 0x2, R184 ;  /* 0x00000002a3107825 */ /* 0x040fe200078e02b8 */
[----:B------:R0:W5:Y:S03]  /*4d50*/  LDG.E.U16 R36, desc[UR32][R12.64] ;  /* 0x000000200c247981 */ /* 0x000166000c1e1500 */
[C---:B------:R-:W-:Y:S01]  /*4d60*/  IMAD.WIDE R6, R163.reuse, 0x2, R80 ;  /* 0x00000002a3067825 */ /* 0x040fe200078e0250 */
[----:B------:R0:W5:Y:S03]  /*4d70*/  LDG.E.U16 R42, desc[UR32][R16.64] ;  /* 0x00000020102a7981 */ /* 0x000166000c1e1500 */
[C---:B-1----:R-:W-:Y:S01]  /*4d80*/  IMAD.WIDE R8, R163.reuse, 0x2, R210 ;  /* 0x00000002a3087825 */ /* 0x042fe200078e02d2 */
[----:B------:R1:W5:Y:S03]  /*4d90*/  LDG.E.U16 R30, desc[UR32][R6.64] ;  /* 0x00000020061e7981 */ /* 0x000366000c1e1500 */
[C---:B------:R-:W-:Y:S01]  /*4da0*/  IMAD.WIDE R10, R163.reuse, 0x2, R196 ;  /* 0x00000002a30a7825 */ /* 0x040fe200078e02c4 */
[----:B------:R0:W5:Y:S03]  /*4db0*/  LDG.E.U16 R31, desc[UR32][R8.64] ;  /* 0x00000020081f7981 */ /* 0x000166000c1e1500 */
[C---:B------:R-:W-:Y:S01]  /*4dc0*/  IMAD.WIDE R18, R163.reuse, 0x2, R182 ;  /* 0x00000002a3127825 */ /* 0x040fe200078e02b6 */
[----:B------:R0:W5:Y:S03]  /*4dd0*/  LDG.E.U16 R37, desc[UR32][R10.64] ;  /* 0x000000200a257981 */ /* 0x000166000c1e1500 */
[C---:B------:R-:W-:Y:S01]  /*4de0*/  IMAD.WIDE R24, R163.reuse, 0x2, R166 ;  /* 0x00000002a3187825 */ /* 0x040fe200078e02a6 */
[----:B------:R1:W5:Y:S03]  /*4df0*/  LDG.E.U16 R43, desc[UR32][R18.64] ;  /* 0x00000020122b7981 */ /* 0x000366000c1e1500 */
[----:B------:R-:W-:-:S02]  /*4e00*/  IMAD.WIDE R22, R163, 0x2, R160 ;  /* 0x00000002a3167825 */ /* 0x000fc400078e02a0 */
[----:B------:R-:W5:Y:S02]  /*4e10*/  LDG.E.U16 R24, desc[UR32][R24.64] ;  /* 0x0000002018187981 */ /* 0x000f64000c1e1500 */
[C---:B0-----:R-:W-:Y:S02]  /*4e20*/  IMAD.WIDE R4, R163.reuse, 0x2, R208 ;  /* 0x00000002a3047825 */ /* 0x041fe400078e02d0 */
[----:B------:R-:W5:Y:S02]  /*4e30*/  LDG.E.U16 R23, desc[UR32][R22.64] ;  /* 0x0000002016177981 */ /* 0x000f64000c1e1500 */
[C---:B------:R-:W-:Y:S02]  /*4e40*/  IMAD.WIDE R12, R163.reuse, 0x2, R194 ;  /* 0x00000002a30c7825 */ /* 0x040fe400078e02c2 */
[----:B------:R-:W5:Y:S02]  /*4e50*/  LDG.E.U16 R4, desc[UR32][R4.64] ;  /* 0x0000002004047981 */ /* 0x000f64000c1e1500 */
[----:B------:R-:W-:-:S02]  /*4e60*/  IMAD.WIDE R14, R163, 0x2, R178 ;  /* 0x00000002a30e7825 */ /* 0x000fc400078e02b2 */
[----:B------:R-:W5:Y:S02]  /*4e70*/  LDG.E.U16 R12, desc[UR32][R12.64] ;  /* 0x000000200c0c7981 */ /* 0x000f64000c1e1500 */
[C---:B------:R-:W-:Y:S02]  /*4e80*/  IMAD.WIDE R16, R163.reuse, 0x2, R158 ;  /* 0x00000002a3107825 */ /* 0x040fe400078e029e */
[----:B------:R-:W5:Y:S02]  /*4e90*/  LDG.E.U16 R14, desc[UR32][R14.64] ;  /* 0x000000200e0e7981 */ /* 0x000f64000c1e1500 */
[C---:B-1----:R-:W-:Y:S02]  /*4ea0*/  IMAD.WIDE R6, R163.reuse, 0x2, R206 ;  /* 0x00000002a3067825 */ /* 0x042fe400078e02ce */
[----:B------:R-:W5:Y:S02]  /*4eb0*/  LDG.E.U16 R16, desc[UR32][R16.64] ;  /* 0x0000002010107981 */ /* 0x000f64000c1e1500 */
[----:B------:R-:W-:-:S02]  /*4ec0*/  IMAD.WIDE R8, R163, 0x2, R192 ;  /* 0x00000002a3087825 */ /* 0x000fc400078e02c0 */
[----:B------:R-:W5:Y:S02]  /*4ed0*/  LDG.E.U16 R7, desc[UR32][R6.64] ;  /* 0x0000002006077981 */ /* 0x000f64000c1e1500 */
[C---:B------:R-:W-:Y:S02]  /*4ee0*/  IMAD.WIDE R10, R163.reuse, 0x2, R176 ;  /* 0x00000002a30a7825 */ /* 0x040fe400078e02b0 */
[----:B------:R-:W5:Y:S02]  /*4ef0*/  LDG.E.U16 R9, desc[UR32][R8.64] ;  /* 0x0000002008097981 */ /* 0x000f64000c1e1500 */
[----:B------:R-:W-:Y:S02]  /*4f00*/  IMAD.WIDE R18, R163, 0x2, R156 ;  /* 0x00000002a3127825 */ /* 0x000fe400078e029c */
[----:B------:R-:W5:Y:S04]  /*4f10*/  LDG.E.U16 R11, desc[UR32][R10.64] ;  /* 0x000000200a0b7981 */ /* 0x000f68000c1e1500 */
[----:B------:R-:W5:Y:S01]  /*4f20*/  LDG.E.U16 R19, desc[UR32][R18.64] ;  /* 0x0000002012137981 */ /* 0x000f62000c1e1500 */
[----:B------:R-:W-:-:S02]  /*4f30*/  UMOV UR6, 0x1 ;  /* 0x0000000100067882 */ /* 0x000fc40000000000 */
[----:B------:R-:W-:-:S04]  /*4f40*/  @!UP0 UIADD3 UR6, UPT, UPT, -UR6, 0x100000, URZ ;  /* 0x0010000006068890 */ /* 0x000fc8000fffe1ff */
[----:B------:R-:W-:Y:S02]  /*4f50*/  @!UP0 USHF.L.U32 UR7, UR6, 0xb, URZ ;  /* 0x0000000b06078899 */ /* 0x000fe400080006ff */
[----:B------:R-:W-:Y:S01]  /*4f60*/  @!UP0 USHF.L.U32 UR6, UR6, 0x1, URZ ;  /* 0x0000000106068899 */ /* 0x000fe200080006ff */
[----:B------:R-:W-:Y:S01]  /*4f70*/  VOTEU.ALL UP1, P1 ;  /* 0x0000000000ff7886 */ /* 0x000fe20000820000 */
[----:B--2---:R0:W-:Y:S04]  /*4f80*/  STS.U16 [R75+UR28+0x6800], R38 ;  /* 0x006800264b007988 */ /* 0x0041e8000800041c */
[----:B---3--:R0:W-:Y:S04]  /*4f90*/  STS.U16 [R75+UR28+0x6400], R32 ;  /* 0x006400204b007988 */ /* 0x0081e8000800041c */
[----:B----4-:R0:W-:Y:S04]  /*4fa0*/  STS.U16 [R75+UR28+0x6c00], R44 ;  /* 0x006c002c4b007988 */ /* 0x0101e8000800041c */
[----:B-----5:R0:W-:Y:S04]  /*4fb0*/  STS.U16 [R75+UR28+0x6000], R26 ;  /* 0x0060001a4b007988 */ /* 0x0201e8000800041c */
[----:B------:R0:W-:Y:S04]  /*4fc0*/  STS.U16 [R74+UR28+0x6080], R27 ;  /* 0x0060801b4a007988 */ /* 0x0001e8000800041c */
        /* <DEDUP_REMOVED lines=26> */
[----:B------:R0:W-:Y:S01]  /*5170*/  STS.U16 [R68+UR28+0x6f80], R19 ;  /* 0x006f801344007988 */ /* 0x0001e2000800041c */
[----:B------:R1:W-:Y:S06]  /*5180*/  MEMBAR.ALL.CTA ;  /* 0x0000000000007992 */ /* 0x0003ec0000008000 */
[----:B-1----:R-:W-:Y:S04]  /*5190*/  FENCE.VIEW.ASYNC.S ;  /* 0x00000000000073c6 */ /* 0x002fe80000000000 */
[----:B------:R-:W1:Y:S02]  /*51a0*/  FENCE.VIEW.ASYNC.S ;  /* 0x00000000000073c6 */ /* 0x000e640000000000 */
[----:B-1----:R0:W1:Y:S02]  /*51b0*/  @!UP1 SYNCS.EXCH.64 URZ, [UR28+0xa010], UR6 ;  /* 0x00a010061cff95b2 */ /* 0x0020640008000100 */
[----:B-1----:R-:W-:Y:S06]  /*51c0*/  BAR.SYNC.DEFER_BLOCKING 0x0 ;  /* 0x0000000000007b1d */ /* 0x002fec0000010000 */
[----:B0-----:R-:W-:Y:S05]  /*51d0*/  BRA.U UP2, `(.L_x_13) ;  /* 0x00000001027c7547 */ /* 0x001fea000b800000 */
[----:B------:R-:W-:Y:S01]  /*51e0*/  UMOV UR17, 0x40004040 ;  /* 0x4000404000117882 */ /* 0x000fe20000000000 */
[----:B------:R-:W-:Y:S01]  /*51f0*/  UMOV UR19, 0x40004040 ;  /* 0x4000404000137882 */ /* 0x000fe20000000000 */
[----:B------:R-:W-:Y:S01]  /*5200*/  UMOV UR20, 0x0 ;  /* 0x0000000000147882 */ /* 0x000fe20000000000 */
[----:B------:R-:W-:Y:S01]  /*5210*/  UMOV UR21, 0x4088010 ;  /* 0x0408801000157882 */ /* 0x000fe20000000000 */
[----:B------:R-:W-:Y:S01]  /*5220*/  UIADD3 UR6, UPT, UPT, UR28, 0xa010, URZ ;  /* 0x0000a0101c067890 */ /* 0x000fe2000fffe0ff */
[----:B------:R0:W-:Y:S01]  /*5230*/  UTCHMMA gdesc[UR16], gdesc[UR18], tmem[UR24], tmem[UR20], idesc[UR21], !UPT ;  /* 0x00ff1412100075ea */ /* 0x0001e2000f800018 */
[----:B------:R-:W-:Y:S01]  /*5240*/  UMOV UR22, 0x0 ;  /* 0x0000000000167882 */ /* 0x000fe20000000000 */
[----:B------:R-:W-:Y:S01]  /*5250*/  UMOV UR23, 0x4088010 ;  /* 0x0408801000177882 */ /* 0x000fe20000000000 */
[----:B------:R-:W-:Y:S01]  /*5260*/  UMOV UR58, 0x0 ;  /* 0x00000000003a7882 */ /* 0x000fe20000000000 */
[----:B------:R-:W-:Y:S01]  /*5270*/  UMOV UR59, 0x4088010 ;  /* 0x04088010003b7882 */ /* 0x000fe20000000000 */
        /* <DEDUP_REMOVED lines=11> */
[----:B------:R-:W-:Y:S01]  /*5330*/  UMOV UR7, URZ ;  /* 0x000000ff00077c82 */ /* 0x000fe20008000000 */
[----:B------:R0:W-:Y:S01]  /*5340*/  UTCHMMA gdesc[UR38], gdesc[UR50], tmem[UR24], tmem[UR62], idesc[UR63], UPT ;  /* 0x00ff3e32260075ea */ /* 0x0001e2000b800018 */
[----:B------:R-:W-:Y:S01]  /*5350*/  UMOV UR68, 0x0 ;  /* 0x0000000000447882 */ /* 0x000fe20000000000 */
[----:B------:R-:W-:Y:S01]  /*5360*/  UMOV UR69, 0x4088010 ;  /* 0x0408801000457882 */ /* 0x000fe20000000000 */
[----:B------:R0:W-:Y:S01]  /*5370*/  UTCHMMA gdesc[UR40], gdesc[UR52], tmem[UR24], tmem[UR64], idesc[UR65], UPT ;  /* 0x00ff4034280075ea */ /* 0x0001e2000b800018 */
[----:B------:R-:W-:Y:S01]  /*5380*/  UMOV UR6, UR6 ;  /* 0x0000000600067c82 */ /* 0x000fe20008000000 */
[----:B------:R0:W-:Y:S01]  /*5390*/  UTCHMMA gdesc[UR42], gdesc[UR54], tmem[UR24], tmem[UR66], idesc[UR67], UPT ;  /* 0x00ff42362a0075ea */ /* 0x0001e2000b800018 */
[----:B------:R0:W-:Y:S01]  /*53a0*/  UTCHMMA gdesc[UR44], gdesc[UR56], tmem[UR24], tmem[UR68], idesc[UR69], UPT ;  /* 0x00ff44382c0075ea */ /* 0x0001e2000b800018 */
[----:B------:R0:W-:Y:S01]  /*53b0*/  UTCBAR [UR6], URZ ;  /* 0x000000ff060073e9 */ /* 0x0001e200080000ff */
[----:B------:R-:W-:Y:S01]  /*53c0*/  NOP ;  /* 0x0000000000007918 */ /* 0x000fe20000000000 */
.L_x_13:
[----:B------:R-:W1:Y:S02]  /*53d0*/  SYNCS.PHASECHK.TRANS64.TRYWAIT P2, [UR28+0xa010], RZ ;  /* 0x00a010ffff0075a7 */ /* 0x000e64000804111c */
[----:B-1----:R-:W-:Y:S05]  /*53e0*/  @!P2 BRA `(.L_x_14) ;  /* 0x0000003c007ca947 */ /* 0x002fea0003800000 */
.L_x_23:
[----:B------:R-:W-:Y:S06]  /*53f0*/  BAR.SYNC.DEFER_BLOCKING 0x0 ;  /* 0x0000000000007b1d */ /* 0x000fec0000010000 */
[----:B------:R-:W-:Y:S01]  /*5400*/  LDTM.16dp32bit_t0_t15.x16 R4, tmem[UR25+0x100000] ;  /* 0x10000019000479ee */ /* 0x000fe20008a00000 */
[----:B------:R-:W1:Y:S01]  /*5410*/  LDTM.16dp32bit_t16_t31.x16 R4, tmem[UR25+0x100010] ;  /* 0x10001019000479ee */ /* 0x000e620008a20000 */
[----:B------:R-:W2:Y:S01]  /*5420*/  @!P1 SYNCS.CCTL.IV [UR28+0xa010] ;  /* 0x00a01000ff0099b1 */ /* 0x000ea2000800001c */
[----:B------:R-:W-:Y:S01]  /*5430*/  NOP ;  /* 0x0000000000007918 */ /* 0x000fe20000000000 */
[----:B-1----:R-:W-:Y:S01]  /*5440*/  FMUL R22, R4, UR72 ;  /* 0x0000004804167c20 */ /* 0x002fe20008400000 */
[----:B------:R-:W-:Y:S01]  /*5450*/  FMUL R23, R5, UR72 ;  /* 0x0000004805177c20 */ /* 0x000fe20008400000 */
[----:B------:R-:W-:Y:S01]  /*5460*/  FMUL R24, R6, UR72 ;  /* 0x0000004806187c20 */ /* 0x000fe20008400000 */
[----:B------:R-:W-:Y:S01]  /*5470*/  FMUL R25, R7, UR72 ;  /* 0x0000004807197c20 */ /* 0x000fe20008400000 */
[----:B------:R-:W-:-:S03]  /*5480*/  FMUL R26, R8, UR72 ;  /* 0x00000048081a7c20 */ /* 0x000fc60008400000 */
[----:B------:R-:W-:Y:S01]  /*5490*/  FMNMX3 R24, R22, R23, R24, !PT ;  /* 0x0000001716187276 */ /* 0x000fe20007800018 */
[----:B------:R-:W-:Y:S01]  /*54a0*/  FMUL R22, R9, UR72 ;  /* 0x0000004809167c20 */ /* 0x000fe20008400000 */
[----:B------:R-:W-:Y:S02]  /*54b0*/  FMUL R23, R10, UR72 ;  /* 0x000000480a177c20 */ /* 0x000fe40008400000 */
[----:B------:R-:W-:Y:S01]  /*54c0*/  FMNMX3 R26, R24, R25, R26, !PT ;  /* 0x00000019181a7276 */ /* 0x000fe2000780001a */
[----:B------:R-:W-:Y:S01]  /*54d0*/  FMUL R24, R11, UR72 ;  /* 0x000000480b187c20 */ /* 0x000fe20008400000 */
[----:B------:R-:W-:Y:S02]  /*54e0*/  FMUL R25, R12, UR72 ;  /* 0x000000480c197c20 */ /* 0x000fe40008400000 */
[----:B------:R-:W-:Y:S01]  /*54f0*/  FMNMX3 R26, R26, R22, R23, !PT ;  /* 0x000000161a1a7276 */ /* 0x000fe20007800017 */
[----:B------:R-:W-:Y:S01]  /*5500*/  FMUL R22, R13, UR72 ;  /* 0x000000480d167c20 */ /* 0x000fe20008400000 */
[----:B------:R-:W-:-:S02]  /*5510*/  FMUL R23, R14, UR72 ;  /* 0x000000480e177c20 */ /* 0x000fc40008400000 */
        /* <DEDUP_REMOVED lines=8> */
[----:B------:R-:W-:-:S02]  /*55a0*/  IMAD.U32 R26, R20, -0x80000000, RZ ;  /* 0x80000000141a7824 */ /* 0x000fc400078e00ff */
[----:B------:R-:W-:Y:S02]  /*55b0*/  FMNMX3 R23, R25, R22, R23, !PT ;  /* 0x0000001619177276 */ /* 0x000fe40007800017 */
[----:B--2---:R-:W1:Y:S02]  /*55c0*/  SYNCS.PHASECHK.TRANS64.TRYWAIT P2, [UR26], R26 ;  /* 0x0000001aff0075a7 */ /* 0x004e64000804111a */
[----:B------:R-:W-:-:S05]  /*55d0*/  FMNMX R24, R24, R23, !PT ;  /* 0x0000001718187209 */ /* 0x000fca0007800000 */
[----:B------:R-:W2:Y:S02]  /*55e0*/  SHFL.BFLY PT, R100, R24, 0x10, 0x1f ;  /* 0x0e001f0018647f89 */ /* 0x000ea400000e0000 */
[----:B--2---:R-:W-:Y:S01]  /*55f0*/  FMNMX3 R100, R24, R100, R21, !PT ;  /* 0x0000006418647276 */ /* 0x004fe20007800015 */
[----:B------:R-:W-:-:S04]  /*5600*/  IMAD.WIDE R24, R165, 0x2, R154 ;  /* 0x00000002a5187825 */ /* 0x000fc800078e029a */
[--C-:B------:R-:W-:Y:S01]  /*5610*/  FFMA R4, R4, UR72, -R100.reuse ;  /* 0x0000004804047c23 */ /* 0x100fe20008000864 */
[--C-:B------:R-:W-:Y:S01]  /*5620*/  FFMA R5, R5, UR72, -R100.reuse ;  /* 0x0000004805057c23 */ /* 0x100fe20008000864 */
[--C-:B------:R-:W-:Y:S01]  /*5630*/  FFMA R6, R6, UR72, -R100.reuse ;  /* 0x0000004806067c23 */ /* 0x100fe20008000864 */
[--C-:B------:R-:W-:Y:S01]  /*5640*/  FFMA R7, R7, UR72, -R100.reuse ;  /* 0x0000004807077c23 */ /* 0x100fe20008000864 */
[----:B------:R-:W-:Y:S01]  /*5650*/  FMUL R4, R4, 1.4426950216293334961 ;  /* 0x3fb8aa3b04047820 */ /* 0x000fe20000400000 */
[----:B------:R-:W-:Y:S01]  /*5660*/  FMUL R5, R5, 1.4426950216293334961 ;  /* 0x3fb8aa3b05057820 */ /* 0x000fe20000400000 */
[----:B------:R-:W-:Y:S01]  /*5670*/  FMUL R6, R6, 1.4426950216293334961 ;  /* 0x3fb8aa3b06067820 */ /* 0x000fe20000400000 */
[----:B------:R-:W-:Y:S01]  /*5680*/  FMUL R7, R7, 1.4426950216293334961 ;  /* 0x3fb8aa3b07077820 */ /* 0x000fe20000400000 */
[--C-:B------:R-:W-:Y:S01]  /*5690*/  FFMA R8, R8, UR72, -R100.reuse ;  /* 0x0000004808087c23 */ /* 0x100fe20008000864 */
[--C-:B------:R-:W-:Y:S01]  /*56a0*/  FFMA R9, R9, UR72, -R100.reuse ;  /* 0x0000004809097c23 */ /* 0x100fe20008000864 */
[----:B------:R-:W-:Y:S01]  /*56b0*/  MUFU.EX2 R4, R4 ;  /* 0x0000000400047308 */ /* 0x000fe20000000800 */
[--C-:B------:R-:W-:Y:S01]  /*56c0*/  FFMA R10, R10, UR72, -R100.reuse ;  /* 0x000000480a0a7c23 */ /* 0x100fe20008000864 */
[----:B------:R-:W-:Y:S01]  /*56d0*/  FMUL R8, R8, 1.4426950216293334961 ;  /* 0x3fb8aa3b08087820 */ /* 0x000fe20000400000 */
[----:B------:R-:W-:Y:S01]  /*56e0*/  FMUL R9, R9, 1.4426950216293334961 ;  /* 0x3fb8aa3b09097820 */ /* 0x000fe20000400000 */
[--C-:B------:R-:W-:Y:S01]  /*56f0*/  FFMA R11, R11, UR72, -R100.reuse ;  /* 0x000000480b0b7c23 */ /* 0x100fe20008000864 */
[----:B------:R-:W-:Y:S01]  /*5700*/  FMUL R10, R10, 1.4426950216293334961 ;  /* 0x3fb8aa3b0a0a7820 */ /* 0x000fe20000400000 */
[--C-:B------:R-:W-:Y:S01]  /*5710*/  FFMA R12, R12, UR72, -R100.reuse ;  /* 0x000000480c0c7c23 */ /* 0x100fe20008000864 */
[--C-:B------:R-:W-:Y:S01]  /*5720*/  FFMA R13, R13, UR72, -R100.reuse ;  /* 0x000000480d0d7c23 */ /* 0x100fe20008000864 */
[----:B------:R-:W2:Y:S01]  /*5730*/  MUFU.EX2 R5, R5 ;  /* 0x0000000500057308 */ /* 0x000ea20000000800 */
[----:B------:R-:W-:Y:S01]  /*5740*/  FMUL R11, R11, 1.4426950216293334961 ;  /* 0x3fb8aa3b0b0b7820 */ /* 0x000fe20000400000 */
[----:B------:R-:W-:Y:S01]  /*5750*/  FMUL R12, R12, 1.4426950216293334961 ;  /* 0x3fb8aa3b0c0c7820 */ /* 0x000fe20000400000 */
[----:B------:R-:W-:Y:S01]  /*5760*/  FMUL R13, R13, 1.4426950216293334961 ;  /* 0x3fb8aa3b0d0d7820 */ /* 0x000fe20000400000 */
[--C-:B------:R-:W-:Y:S01]  /*5770*/  FFMA R14, R14, UR72, -R100.reuse ;  /* 0x000000480e0e7c23 */ /* 0x100fe20008000864 */
[--C-:B------:R-:W-:Y:S01]  /*5780*/  FFMA R15, R15, UR72, -R100.reuse ;  /* 0x000000480f0f7c23 */ /* 0x100fe20008000864 */
[--C-:B------:R-:W-:Y:S01]  /*5790*/  FFMA R16, R16, UR72, -R100.reuse ;  /* 0x0000004810107c23 */ /* 0x100fe20008000864 */
[--C-:B------:R-:W-:Y:S01]  /*57a0*/  FFMA R17, R17, UR72, -R100.reuse ;  /* 0x0000004811117c23 */ /* 0x100fe20008000864 */
[----:B------:R-:W3:Y:S01]  /*57b0*/  MUFU.EX2 R6, R6 ;  /* 0x0000000600067308 */ /* 0x000ee20000000800 */
[----:B------:R-:W-:Y:S01]  /*57c0*/  FMUL R14, R14, 1.4426950216293334961 ;  /* 0x3fb8aa3b0e0e7820 */ /* 0x000fe20000400000 */
[----:B------:R-:W-:Y:S01]  /*57d0*/  FMUL R15, R15, 1.4426950216293334961 ;  /* 0x3fb8aa3b0f0f7820 */ /* 0x000fe20000400000 */
[----:B------:R-:W-:Y:S01]  /*57e0*/  FMUL R16, R16, 1.4426950216293334961 ;  /* 0x3fb8aa3b10107820 */ /* 0x000fe20000400000 */
[----:B------:R-:W-:Y:S01]  /*57f0*/  FMUL R17, R17, 1.4426950216293334961 ;  /* 0x3fb8aa3b11117820 */ /* 0x000fe20000400000 */
[--C-:B------:R-:W-:Y:S01]  /*5800*/  FFMA R18, R18, UR72, -R100.reuse ;  /* 0x0000004812127c23 */ /* 0x100fe20008000864 */
[----:B------:R-:W-:-:S02]  /*5810*/  FFMA R19, R19, UR72, -R100 ;  /* 0x0000004813137c23 */ /* 0x000fc40008000864 */
[----:B------:R-:W4:Y:S01]  /*5820*/  MUFU.EX2 R7, R7 ;  /* 0x0000000700077308 */ /* 0x000f220000000800 */
[----:B--2---:R-:W-:Y:S01]  /*5830*/  FADD R23, R4, R5 ;  /* 0x0000000504177221 */ /* 0x004fe20000000000 */
[----:B------:R-:W-:Y:S01]  /*5840*/  FMUL R18, R18, 1.4426950216293334961 ;  /* 0x3fb8aa3b12127820 */ /* 0x000fe20000400000 */
[----:B------:R-:W-:-:S05]  /*5850*/  FMUL R19, R19, 1.4426950216293334961 ;  /* 0x3fb8aa3b13137820 */ /* 0x000fca0000400000 */
[----:B------:R-:W2:Y:S01]  /*5860*/  MUFU.EX2 R8, R8 ;  /* 0x0000000800087308 */ /* 0x000ea20000000800 */
[----:B---3--:R-:W-:-:S07]  /*5870*/  FADD R22, R6, R23 ;  /* 0x0000001706167221 */ /* 0x008fce0000000000 */
[----:B------:R-:W3:Y:S01]  /*5880*/  MUFU.EX2 R9, R9 ;  /* 0x0000000900097308 */ /* 0x000ee20000000800 */
[----:B----4-:R-:W-:-:S07]  /*5890*/  FADD R23, R7, R22 ;  /* 0x0000001607177221 */ /* 0x010fce0000000000 */
[----:B------:R-:W4:Y:S01]  /*58a0*/  MUFU.EX2 R10, R10 ;  /* 0x0000000a000a7308 */ /* 0x000f220000000800 */
[----:B--2---:R-:W-:-:S07]  /*58b0*/  FADD R22, R8, R23 ;  /* 0x0000001708167221 */ /* 0x004fce0000000000 */
        /* <DEDUP_REMOVED lines=17> */
[----:B--2---:R-:W-:-:S04]  /*59d0*/  FADD R23, R17, R20 ;  /* 0x0000001411177221 */ /* 0x004fc80000000000 */
[----:B---3--:R-:W-:Y:S01]  /*59e0*/  FADD R164, R18, R23 ;  /* 0x0000001712a47221 */ /* 0x008fe20000000000 */
[----:B------:R-:W-:-:S04]  /*59f0*/  IMAD.WIDE R22, R165, 0x2, R150 ;  /* 0x00000002a5167825 */ /* 0x000fc800078e0296 */
[----:B----4-:R-:W-:-:S05]  /*5a00*/  FADD R164, R19, R164 ;  /* 0x000000a413a47221 */ /* 0x010fca0000000000 */
[----:B------:R2:W3:Y:S01]  /*5a10*/  SHFL.BFLY PT, R181, R164, 0x10, 0x1f ;  /* 0x0e001f00a4b57f89 */ /* 0x0004e200000e0000 */
[----:B-1----:R-:W-:Y:S05]  /*5a20*/  @!P2 BRA `(.L_x_15) ;  /* 0x0000003400f8a947 */ /* 0x002fea0003800000 */
.L_x_24:
[C---:B------:R-:W-:Y:S01]  /*5a30*/  IMAD.WIDE R26, R165.reuse, 0x2, R122 ;  /* 0x00000002a51a7825 */ /* 0x040fe200078e027a */
[----:B------:R1:W4:Y:S03]  /*5a40*/  LDG.E.U16 R20, desc[UR32][R24.64] ;  /* 0x0000002018147981 */ /* 0x000326000c1e1500 */
[C---:B------:R-:W-:Y:S01]  /*5a50*/  IMAD.WIDE R28, R165.reuse, 0x2, R118 ;  /* 0x00000002a51c7825 */ /* 0x040fe200078e0276 */
[----:B------:R-:W5:Y:S03]  /*5a60*/  LDG.E.U16 R56, desc[UR32][R26.64] ;  /* 0x000000201a387981 */ /* 0x000f66000c1e1500 */
[C---:B------:R-:W-:Y:S01]  /*5a70*/  IMAD.WIDE R30, R165.reuse, 0x2, R114 ;  /* 0x00000002a51e7825 */ /* 0x040fe200078e0272 */
[----:B--2---:R-:W2:Y:S03]  /*5a80*/  LDG.E.U16 R58, desc[UR32][R28.64] ;  /* 0x000000201c3a7981 */ /* 0x004ea6000c1e1500 */
[C---:B------:R-:W-:Y:S01]  /*5a90*/  IMAD.WIDE R32, R165.reuse, 0x2, R110 ;  /* 0x00000002a5207825 */ /* 0x040fe200078e026e */
[----:B---3--:R0:W3:Y:S03]  /*5aa0*/  LDG.E.U16 R60, desc[UR32][R30.64] ;  /* 0x000000201e3c7981 */ /* 0x0080e6000c1e1500 */
[C---:B------:R-:W-:Y:S01]  /*5ab0*/  IMAD.WIDE R38, R165.reuse, 0x2, R146 ;  /* 0x00000002a5267825 */ /* 0x040fe200078e0292 */
[----:B------:R0:W3:Y:S03]  /*5ac0*/  LDG.E.U16 R62, desc[UR32][R32.64] ;  /* 0x00000020203e7981 */ /* 0x0000e6000c1e1500 */
[C---:B------:R-:W-:Y:S01]  /*5ad0*/  IMAD.WIDE R42, R165.reuse, 0x2, R142 ;  /* 0x00000002a52a7825 */ /* 0x040fe200078e028e */
[----:B------:R-:W3:Y:S03]  /*5ae0*/  LDG.E.U16 R22, desc[UR32][R22.64] ;  /* 0x0000002016167981 */ /* 0x000ee6000c1e1500 */
        /* <DEDUP_REMOVED lines=14> */
[C---:B-1----:R-:W-:Y:S01]  /*5bd0*/  IMAD.WIDE R24, R165.reuse, 0x2, R152 ;  /* 0x00000002a5187825 */ /* 0x042fe200078e0298 */
[----:B------:R1:W3:Y:S03]  /*5be0*/  LDG.E.U16 R214, desc[UR32][R48.64] ;  /* 0x0000002030d67981 */ /* 0x0002e6000c1e1500 */
[C---:B0-----:R-:W-:Y:S01]  /*5bf0*/  IMAD.WIDE R30, R165.reuse, 0x2, R148 ;  /* 0x00000002a51e7825 */ /* 0x041fe200078e0294 */
[----:B------:R0:W3:Y:S03]  /*5c00*/  LDG.E.U16 R64, desc[UR32][R36.64] ;  /* 0x0000002024407981 */ /* 0x0000e6000c1e1500 */
        /* <DEDUP_REMOVED lines=12> */
[C---:B------:R-:W-:Y:S01]  /*5cd0*/  IMAD.WIDE R44, R165.reuse, 0x2, R124 ;  /* 0x00000002a52c7825 */ /* 0x040fe200078e027c */
[----:B------:R-:W3:Y:S03]  /*5ce0*/  LDG.E.U16 R54, desc[UR32][R54.64] ;  /* 0x0000002036367981 */ /* 0x000ee6000c1e1500 */
[C---:B------:R-:W-:Y:S01]  /*5cf0*/  IMAD.WIDE R40, R165.reuse, 0x2, R120 ;  /* 0x00000002a5287825 */ /* 0x040fe200078e0278 */
[----:B------:R-:W3:Y:S03]  /*5d00*/  LDG.E.U16 R49, desc[UR32][R48.64] ;  /* 0x0000002030317981 */ /* 0x000ee6000c1e1500 */
[C---:B0-----:R-:W-:Y:S01]  /*5d10*/  IMAD.WIDE R36, R165.reuse, 0x2, R116 ;  /* 0x00000002a5247825 */ /* 0x041fe200078e0274 */
[----:B------:R-:W3:Y:S03]  /*5d20*/  LDG.E.U16 R45, desc[UR32][R44.64] ;  /* 0x000000202c2d7981 */ /* 0x000ee6000c1e1500 */
[C---:B------:R-:W-:Y:S01]  /*5d30*/  IMAD.WIDE R24, R165.reuse, 0x2, R112 ;  /* 0x00000002a5187825 */ /* 0x040fe200078e0270 */
[----:B------:R-:W3:Y:S03]  /*5d40*/  LDG.E.U16 R41, desc[UR32][R40.64] ;  /* 0x0000002028297981 */ /* 0x000ee6000c1e1500 */
[C---:B-1----:R-:W-:Y:S01]  /*5d50*/  IMAD.WIDE R26, R165.reuse, 0x2, R108 ;  /* 0x00000002a51a7825 */ /* 0x042fe200078e026c */
[----:B------:R-:W3:Y:S03]  /*5d60*/  LDG.E.U16 R215, desc[UR32][R36.64] ;  /* 0x0000002024d77981 */ /* 0x000ee6000c1e1500 */
[C---:B------:R-:W-:Y:S01]  /*5d70*/  IMAD.WIDE R28, R165.reuse, 0x2, R104 ;  /* 0x00000002a51c7825 */ /* 0x040fe200078e0268 */
[----:B------:R-:W3:Y:S03]  /*5d80*/  LDG.E.U16 R217, desc[UR32][R24.64] ;  /* 0x0000002018d97981 */ /* 0x000ee6000c1e1500 */
[C---:B------:R-:W-:Y:S01]  /*5d90*/  IMAD.WIDE R30, R165.reuse, 0x2, R98 ;  /* 0x00000002a51e7825 */ /* 0x040fe200078e0262 */
[----:B------:R-:W3:Y:S03]  /*5da0*/  LDG.E.U16 R219, desc[UR32][R26.64] ;  /* 0x000000201adb7981 */ /* 0x000ee6000c1e1500 */
[C---:B------:R-:W-:Y:S01]  /*5db0*/  IMAD.WIDE R32, R165.reuse, 0x2, R94 ;  /* 0x00000002a5207825 */ /* 0x040fe200078e025e */
[----:B------:R-:W3:Y:S03]  /*5dc0*/  LDG.E.U16 R221, desc[UR32][R28.64] ;  /* 0x000000201cdd7981 */ /* 0x000ee6000c1e1500 */
[----:B------:R-:W-:Y:S01]  /*5dd0*/  IMAD.WIDE R34, R165, 0x2, R90 ;  /* 0x00000002a5227825 */ /* 0x000fe200078e025a */
[----:B------:R-:W3:Y:S04]  /*5de0*/  LDG.E.U16 R223, desc[UR32][R30.64] ;  /* 0x000000201edf7981 */ /* 0x000ee8000c1e1500 */
[----:B------:R-:W3:Y:S04]  /*5df0*/  LDG.E.U16 R225, desc[UR32][R32.64] ;  /* 0x0000002020e17981 */ /* 0x000ee8000c1e1500 */
[----:B------:R-:W3:Y:S01]  /*5e00*/  LDG.E.U16 R227, desc[UR32][R34.64] ;  /* 0x0000002022e37981 */ /* 0x000ee2000c1e1500 */
[----:B------:R-:W-:-:S02]  /*5e10*/  F2FP.F16.F32.PACK_AB R4, R5, R4 ;  /* 0x000000040504723e */ /* 0x000fc400000000ff */
[----:B------:R-:W-:Y:S02]  /*5e20*/  F2FP.F16.F32.PACK_AB R5, R7, R6 ;  /* 0x000000060705723e */ /* 0x000fe400000000ff */
[----:B------:R-:W-:Y:S02]  /*5e30*/  F2FP.F16.F32.PACK_AB R6, R9, R8 ;  /* 0x000000080906723e */ /* 0x000fe400000000ff */
[----:B------:R-:W-:Y:S02]  /*5e40*/  F2FP.F16.F32.PACK_AB R7, R11, R10 ;  /* 0x0000000a0b07723e */ /* 0x000fe400000000ff */
[----:B------:R-:W-:Y:S02]  /*5e50*/  F2FP.F16.F32.PACK_AB R8, R13, R12 ;  /* 0x0000000c0d08723e */ /* 0x000fe400000000ff */
[----:B------:R-:W-:Y:S02]  /*5e60*/  F2FP.F16.F32.PACK_AB R9, R15, R14 ;  /* 0x0000000e0f09723e */ /* 0x000fe400000000ff */
[----:B------:R-:W-:-:S02]  /*5e70*/  F2FP.F16.F32.PACK_AB R10, R17, R16 ;  /* 0x00000010110a723e */ /* 0x000fc400000000ff */
[----:B------:R-:W-:-:S04]  /*5e80*/  F2FP.F16.F32.PACK_AB R11, R19, R18 ;  /* 0x00000012130b723e */ /* 0x000fc800000000ff */
[----:B------:R-:W-:Y:S01]  /*5e90*/  STTM.16dp32bit_t0_t15.x8 tmem[UR25+0x80], R4 ;  /* 0x00008004000079ed */ /* 0x000fe20008980019 */
[----:B------:R-:W-:Y:S01]  /*5ea0*/  STTM.16dp32bit_t16_t31.x8 tmem[UR25+0x88], R4 ;  /* 0x00008804000079ed */ /* 0x000fe200089a0019 */
[----:B------:R-:W-:Y:S01]  /*5eb0*/  ULEA UR26, UR70, UR28, 0x3 ;  /* 0x0000001c461a7291 */ /* 0x000fe2000f8e18ff */
[----:B------:R-:W-:Y:S01]  /*5ec0*/  FADD R181, R164, R181 ;  /* 0x000000b5a4b57221 */ /* 0x000fe20000000000 */
[----:B------:R-:W-:Y:S02]  /*5ed0*/  UMOV UR6, UR9 ;  /* 0x0000000900067c82 */ /* 0x000fe40008000000 */
[----:B------:R-:W-:Y:S01]  /*5ee0*/  UIADD3 UR26, UPT, UPT, UR26, 0xa000, URZ ;  /* 0x0000a0001a1a7890 */ /* 0x000fe2000fffe0ff */
[----:B----4-:R-:W-:Y:S04]  /*5ef0*/  STS.U16 [R77+UR28+0x8000], R20 ;  /* 0x008000144d007988 */ /* 0x010fe8000800041c */
[----:B-----5:R-:W-:Y:S04]  /*5f00*/  STS.U16 [R77+UR28+0x9000], R56 ;  /* 0x009000384d007988 */ /* 0x020fe8000800041c */
[----:B--2---:R-:W-:Y:S04]  /*5f10*/  STS.U16 [R77+UR28+0x9200], R58 ;  /* 0x0092003a4d007988 */ /* 0x004fe8000800041c */
[----:B---3--:R-:W-:Y:S04]  /*5f20*/  STS.U16 [R77+UR28+0x9400], R60 ;  /* 0x0094003c4d007988 */ /* 0x008fe8000800041c */
        /* <DEDUP_REMOVED lines=9> */
[----:B------:R-:W-:Y:S04]  /*5fc0*/  STS.U16 [R77+UR28+0x9e00], R214 ;  /* 0x009e00d64d007988 */ /* 0x000fe8000800041c */
[----:B------:R-:W-:Y:S01]  /*5fd0*/  STS.U16 [R77+UR28+0x9800], R64 ;  /* 0x009800404d007988 */ /* 0x000fe2000800041c */
[----:B0-----:R-:W-:-:S04]  /*5fe0*/  FADD R180, -R100, R21 ;  /* 0x0000001564b47221 */ /* 0x001fc80000000100 */
[----:B------:R-:W-:-:S06]  /*5ff0*/  FMUL R180, R180, 1.4426950216293334961 ;  /* 0x3fb8aa3bb4b47820 */ /* 0x000fcc0000400000 */
[----:B------:R-:W0:Y:S01]  /*6000*/  MUFU.EX2 R180, R180 ;  /* 0x000000b400b47308 */ /* 0x000e220000000800 */
        /* <DEDUP_REMOVED lines=17> */
[----:B------:R-:W3:Y:S02]  /*6120*/  FENCE.VIEW.ASYNC.T ;  /* 0x00000000000073c6 */ /* 0x000ee40000000200 */
[----:B---3--:R-:W-:Y:S06]  /*6130*/  BAR.SYNC.DEFER_BLOCKING 0x0 ;  /* 0x0000000000007b1d */ /* 0x008fec0000010000 */
[----:B-1----:R-:W-:Y:S01]  /*6140*/  LDTM.16dp32bit_t0_t15.x64 R4, tmem[UR25] ;  /* 0x00000019000479ee */ /* 0x002fe20008b00000 */
[----:B------:R-:W0:Y:S01]  /*6150*/  LDTM.16dp32bit_t16_t31.x64 R4, tmem[UR25+0x40] ;  /* 0x00004019000479ee */ /* 0x000e220008b20000 */
[----:B------:R-:W-:Y:S01]  /*6160*/  NOP ;  /* 0x0000000000007918 */ /* 0x000fe20000000000 */
[C---:B0-----:R-:W-:Y:S01]  /*6170*/  FMUL R4, R180.reuse, R4 ;  /* 0x00000004b4047220 */ /* 0x041fe20000400000 */
        /* <DEDUP_REMOVED lines=64> */
[----:B------:R2:W-:Y:S01]  /*6580*/  STTM.16dp32bit_t16_t31.x64 tmem[UR25+0x40], R4 ;  /* 0x00004004000079ed */ /* 0x0005e20008b20019 */
[----:B------:R-:W0:Y:S02]  /*6590*/  FENCE.VIEW.ASYNC.T ;  /* 0x00000000000073c6 */ /* 0x000e240000000200 */
[----:B0-----:R-:W-:Y:S06]  /*65a0*/  BAR.SYNC.DEFER_BLOCKING 0x0 ;  /* 0x0000000000007b1d */ /* 0x001fec0000010000 */
[----:B------:R0:W-:Y:S06]  /*65b0*/  MEMBAR.ALL.CTA ;  /* 0x0000000000007992 */ /* 0x0001ec0000008000 */
[----:B0-----:R-:W0:Y:S02]  /*65c0*/  FENCE.VIEW.ASYNC.S ;  /* 0x00000000000073c6 */ /* 0x001e240000000000 */
[----:B0-----:R-:W-:Y:S06]  /*65d0*/  BAR.SYNC.DEFER_BLOCKING 0x0 ;  /* 0x0000000000007b1d */ /* 0x001fec0000010000 */
[----:B------:R-:W-:Y:S05]  /*65e0*/  BRA.U UP2, `(.L_x_16) ;  /* 0x0000000102387547 */ /* 0x000fea000b800000 */
[----:B------:R-:W-:Y:S01]  /*65f0*/  UIADD3 UR9, UPT, UPT, UR27, 0x88, URZ ;  /* 0x000000881b097890 */ /* 0x000fe2000fffe0ff */
[----:B------:R-:W-:Y:S01]  /*6600*/  UMOV UR22, UR4 ;  /* 0x0000000400167c82 */ /* 0x000fe20008000000 */
[----:B------:R-:W-:Y:S01]  /*6610*/  UMOV UR23, 0x80004020 ;  /* 0x8000402000177882 */ /* 0x000fe20000000000 */
[----:B------:R-:W-:Y:S01]  /*6620*/  UMOV UR58, 0x0 ;  /* 0x00000000003a7882 */ /* 0x000fe20000000000 */
[----:B------:R-:W-:Y:S01]  /*6630*/  UMOV UR59, 0x4200010 ;  /* 0x04200010003b7882 */ /* 0x000fe20000000000 */
[----:B------:R-:W-:Y:S01]  /*6640*/  UMOV UR20, UR26 ;  /* 0x0000001a00147c82 */ /* 0x000fe20008000000 */
[----:B------:R-:W-:Y:S01]  /*6650*/  UMOV UR21, URZ ;  /* 0x000000ff00157c82 */ /* 0x000fe20008000000 */
[----:B------:R-:W-:Y:S01]  /*6660*/  UMOV UR60, 0x0 ;  /* 0x00000000003c7882 */ /* 0x000fe20000000000 */
[----:B------:R-:W-:Y:S01]  /*6670*/  UMOV UR61, 0x4200010 ;  /* 0x04200010003d7882 */ /* 0x000fe20000000000 */
[----:B------:R0:W-:Y:S01]  /*6680*/  UTCHMMA tmem[UR30], gdesc[UR22], tmem[UR27], tmem[UR58], idesc[UR59], UPT ;  /* 0x00ff3a161e0079ea */ /* 0x0001e2000b80001b */
[----:B------:R-:W-:Y:S01]  /*6690*/  UMOV UR7, UR20 ;  /* 0x0000001400077c82 */ /* 0x000fe20008000000 */
[----:B------:R0:W-:Y:S01]  /*66a0*/  UTCHMMA tmem[UR9], gdesc[UR14], tmem[UR27], tmem[UR60], idesc[UR61], UPT ;  /* 0x00ff3c0e090079ea */ /* 0x0001e2000b80001b */
[----:B------:R0:W-:Y:S01]  /*66b0*/  UTCBAR [UR7], URZ ;  /* 0x000000ff070073e9 */ /* 0x0001e200080000ff */
[----:B------:R-:W-:-:S02]  /*66c0*/  NOP ;  /* 0x0000000000007918 */ /* 0x000fc40000000000 */
.L_x_16:
[----:B------:R-:W-:Y:S01]  /*66d0*/  UIADD3 UR70, UPT, UPT, UR70, 0x1, URZ ;  /* 0x0000000146467890 */ /* 0x000fe2000fffe0ff */
[----:B------:R-:W-:Y:S01]  /*66e0*/  FFMA R101, R180, R101, R181 ;  /* 0x00000065b4657223 */ /* 0x000fe200000000b5 */
[----:B------:R-:W-:Y:S01]  /*66f0*/  UIADD3 UR8, UPT, UPT, UR8, 0x20, URZ ;  /* 0x0000002008087890 */ /* 0x000fe2000fffe0ff */
[----:B------:R-:W-:Y:S01]  /*6700*/  VIADD R165, R165, UR71 ;  /* 0x00000047a5a57c36 */ /* 0x000fe20008000000 */
[----:B------:R-:W-:Y:S01]  /*6710*/  UISETP.GT.AND UP1, UPT, UR70, 0x1, UPT ;  /* 0x000000014600788c */ /* 0x000fe2000bf24270 */
[----:B------:R-:W-:Y:S01]  /*6720*/  IADD3 R163, PT, PT, R162, R163, RZ ;  /* 0x000000a3a2a37210 */ /* 0x000fe20007ffe0ff */
[----:B--2---:R-:W-:Y:S02]  /*6730*/  IMAD.U32 R20, RZ, RZ, UR6 ;  /* 0x00000006ff147e24 */ /* 0x004fe4000f8e00ff */
[----:B0-----:R-:W-:Y:S01]  /*6740*/  USEL UR9, URZ, 0x1, !UP1 ;  /* 0x00000001ff097887 */ /* 0x001fe2000c800000 */
[----:B------:R-:W-:Y:S01]  /*6750*/  IMAD.MOV.U32 R21, RZ, RZ, R100 ;  /* 0x000000ffff157224 */ /* 0x000fe200078e0064 */
[----:B------:R-:W-:-:S02]  /*6760*/  USEL UR70, UR70, URZ, !UP1 ;  /* 0x000000ff46467287 */ /* 0x000fc4000c800000 */
[----:B------:R-:W-:Y:S02]  /*6770*/  UISETP.GE.AND UP1, UPT, UR8, UR31, UPT ;  /* 0x0000001f0800728c */ /* 0x000fe4000bf26270 */
[----:B------:R-:W-:-:S07]  /*6780*/  ULOP3.LUT UR9, UR6, UR9, URZ, 0x3c, !UPT ;  /* 0x0000000906097292 */ /* 0x000fce000f8e3cff */
[----:B------:R-:W-:Y:S05]  /*6790*/  BRA.U !UP1, `(.L_x_17) ;  /* 0xffffffe109dc7547 */ /* 0x000fea000b83ffff */
.L_x_12:
[C---:B-12---:R-:W-:Y:S01]  /*67a0*/  FMUL R4, R101.reuse, 8388608 ;  /* 0x4b00000065047820 */ /* 0x046fe20000400000 */
[----:B------:R-:W-:Y:S01]  /*67b0*/  FSETP.GEU.AND P3, PT, R101, 1.175494350822287508e-38, PT ;  /* 0x008000006500780b */ /* 0x000fe20003f6e000 */
[----:B------:R-:W0:Y:S01]  /*67c0*/  LDCU UR4, c[0x0][0x3f0] ;  /* 0x00007e00ff0477ac */ /* 0x000e220008000800 */
[----:B------:R-:W-:Y:S01]  /*67d0*/  IMAD.MOV.U32 R6, RZ, RZ, 0x3dc6b27f ;  /* 0x3dc6b27fff067424 */ /* 0x000fe200078e00ff */
[----:B------:R-:W1:Y:S01]  /*67e0*/  LDC R70, c[0x0][0x3e8] ;  /* 0x0000fa00ff467b82 */ /* 0x000e620000000800 */
[----:B------:R-:W-:Y:S01]  /*67f0*/  FSEL R107, R4, R101, !P3 ;  /* 0x00000065046b7208 */ /* 0x000fe20005800000 */
[----:B------:R-:W-:Y:S01]  /*6800*/  IMAD.SHL.U32 R75, R3, 0x10, RZ ;  /* 0x00000010034b7824 */ /* 0x000fe200078e00ff */
[----:B------:R-:W-:Y:S02]  /*6810*/  SHF.R.U32.HI R7, RZ, 0x2, R3 ;  /* 0x00000002ff077819 */ /* 0x000fe40000011603 */
[----:B------:R-:W-:Y:S02]  /*6820*/  IADD3 R4, PT, PT, R107, -0x3f3504f3, RZ ;  /* 0xc0cafb0d6b047810 */ /* 0x000fe40007ffe0ff */
[----:B------:R-:W-:-:S02]  /*6830*/  LOP3.LUT R68, R7, 0x18, RZ, 0xc0, !PT ;  /* 0x0000001807447812 */ /* 0x000fc400078ec0ff */
[----:B------:R-:W-:Y:S02]  /*6840*/  LOP3.LUT R4, R4, 0xff800000, RZ, 0xc0, !PT ;  /* 0xff80000004047812 */ /* 0x000fe400078ec0ff */
[----:B------:R-:W-:Y:S02]  /*6850*/  LOP3.LUT R69, R3, 0x60, RZ, 0xc0, !PT ;  /* 0x0000006003457812 */ /* 0x000fe400078ec0ff */
[--C-:B------:R-:W-:Y:S01]  /*6860*/  LOP3.LUT R68, R68, 0x1f, R3.reuse, 0xf8, !PT ;  /* 0x0000001f44447812 */ /* 0x100fe200078ef803 */
[----:B------:R-:W-:Y:S01]  /*6870*/  IMAD.IADD R5, R107, 0x1, -R4 ;  /* 0x000000016b057824 */ /* 0x000fe200078e0a04 */
[----:B------:R-:W-:Y:S01]  /*6880*/  SHF.R.U32.HI R73, RZ, 0x6, R3 ;  /* 0x00000006ff497819 */ /* 0x000fe20000011603 */
[----:B0-----:R-:W-:Y:S01]  /*6890*/  UISETP.GE.AND UP0, UPT, UR4, 0x1, UPT ;  /* 0x000000010400788c */ /* 0x001fe2000bf06270 */
[----:B------:R-:W-:Y:S01]  /*68a0*/  FSETP.GT.AND P2, PT, |R101|, 8.50705917302346158658e+37, PT ;  /* 0x7e8000006500780b */ /* 0x000fe20003f44200 */
[----:B------:R-:W-:Y:S01]  /*68b0*/  FADD R71, R5, -1 ;  /* 0xbf80000005477421 */ /* 0x000fe20000000000 */
[----:B------:R-:W-:-:S02]  /*68c0*/  SHF.L.U32 R5, R3, 0x7, RZ ;  /* 0x0000000703057819 */ /* 0x000fc400000006ff */
[----:B------:R-:W-:Y:S01]  /*68d0*/  FSEL R3, RZ, -23, P3 ;  /* 0xc1b80000ff037808 */ /* 0x000fe20001800000 */
[----:B------:R-:W-:Y:S01]  /*68e0*/  FFMA.FTZ R6, R71, R6, -0.16845393180847167969 ;  /* 0xbe2c7f3047067423 */ /* 0x000fe20000010006 */
[----:B------:R-:W-:Y:S02]  /*68f0*/  LOP3.LUT R8, R5, 0x800, RZ, 0xc0, !PT ;  /* 0x0000080005087812 */ /* 0x000fe400078ec0ff */
[----:B------:R-:W-:Y:S01]  /*6900*/  LOP3.LUT R5, R75, 0xf0, RZ, 0xc0, !PT ;  /* 0x000000f04b057812 */ /* 0x000fe200078ec0ff */
[----:B------:R-:W-:-:S03]  /*6910*/  FFMA.FTZ R6, R71, R6, 0.1716887056827545166 ;  /* 0x3e2fcf2a47067423 */ /* 0x000fc60000010006 */
[----:B------:R-:W-:Y:S01]  /*6920*/  IADD3 R76, PT, PT, R5, UR28, R8 ;  /* 0x0000001c054c7c10 */ /* 0x000fe2000fffe008 */
[----:B------:R-:W-:-:S04]  /*6930*/  FFMA.FTZ R6, R71, R6, -0.17900948226451873779 ;  /* 0xbe374e4347067423 */ /* 0x000fc80000010006 */
[----:B------:R-:W-:-:S04]  /*6940*/  FFMA.FTZ R6, R71, R6, 0.20512372255325317383 ;  /* 0x3e520bf447067423 */ /* 0x000fc80000010006 */
[----:B------:R-:W-:-:S04]  /*6950*/  FFMA.FTZ R6, R71, R6, -0.24046532809734344482 ;  /* 0xbe763c8b47067423 */ /* 0x000fc80000010006 */
[----:B------:R-:W-:Y:S01]  /*6960*/  FFMA.FTZ R6, R71, R6, 0.28857114911079406738 ;  /* 0x3e93bf9947067423 */ /* 0x000fe20000010006 */
[----:B------:R-:W-:Y:S06]  /*6970*/  BRA.U !UP0, `(.L_x_18) ;  /* 0x0000000108107547 */ /* 0x000fec000b800000 */
[----:B------:R-:W-:-:S06]  /*6980*/  USHF.L.U32 UR6, UR6, 0x1f, URZ ;  /* 0x0000001f06067899 */ /* 0x000fcc00080006ff */
[----:B------:R-:W-:-:S04]  /*6990*/  IMAD.U32 R5, RZ, RZ, UR6 ;  /* 0x00000006ff057e24 */ /* 0x000fc8000f8e00ff */
[----:B------:R-:W0:Y:S02]  /*69a0*/  SYNCS.PHASECHK.TRANS64.TRYWAIT P3, [UR26], R5 ;  /* 0x00000005ff0075a7 */ /* 0x000e24000806111a */
[----:B0-----:R-:W-:Y:S05]  /*69b0*/  @!P3 BRA `(.L_x_19) ;  /* 0x000000280020b947 */ /* 0x001fea0003800000 */
.L_x_18:
[----:B------:R-:W-:Y:S01]  /*69c0*/  BAR.SYNC.DEFER_BLOCKING 0x0 ;  /* 0x0000000000007b1d */ /* 0x000fe20000010000 */
[----:B------:R-:W-:Y:S01]  /*69d0*/  FFMA.FTZ R74, R71, R6, -0.36067417263984680176 ;  /* 0xbeb8aa49474a7423 */ /* 0x000fe20000010006 */
[C---:B------:R-:W-:Y:S01]  /*69e0*/  FSETP.GEU.AND P4, PT, |R101|.reuse, 1.175494350822287508e-38, PT ;  /* 0x008000006500780b */ /* 0x040fe20003f8e200 */
[----:B------:R-:W-:Y:S01]  /*69f0*/  @P2 FMUL R101, R101, 0.25 ;  /* 0x3e80000065652820 */ /* 0x000fe20000400000 */
[----:B------:R-:W-:Y:S01]  /*6a00*/  I2FP.F32.S32 R72, R4 ;  /* 0x0000000400487245 */ /* 0x000fe20000201400 */
[----:B------:R-:W-:Y:S01]  /*6a10*/  FFMA.FTZ R74, R71, R74, 0.48089820146560668945 ;  /* 0x3ef6384a474a7423 */ /* 0x000fe2000001004a */
[----:B------:R-:W-:Y:S01]  /*6a20*/  SGXT.U32 R73, R73, 0x1 ;  /* 0x000000014949781a */ /* 0x000fe20000000000 */
[----:B------:R-:W0:Y:S01]  /*6a30*/  LDCU.64 UR4, c[0x0][0x3e0] ;  /* 0x00007c00ff0477ac */ /* 0x000e220008000a00 */
[----:B------:R-:W-:Y:S01]  /*6a40*/  ISETP.GE.U32.AND P3, PT, R107, 0x7f800000, PT ;  /* 0x7f8000006b00780c */ /* 0x000fe20003f66070 */
[----:B------:R-:W-:Y:S01]  /*6a50*/  FFMA.FTZ R74, R71, R74, -0.72134751081466674805 ;  /* 0xbf38aa3b474a7423 */ /* 0x000fe2000001004a */
[----:B------:R-:W-:Y:S01]  /*6a60*/  FFMA.FTZ R72, R72, 1.1920928955078125e-07, R3 ;  /* 0x3400000048487823 */ /* 0x000fe20000010003 */
[----:B-1----:R-:W-:Y:S01]  /*6a70*/  IMAD R73, R73, R70, RZ ;  /* 0x0000004649497224 */ /* 0x002fe200078e02ff */
[----:B------:R-:W-:Y:S01]  /*6a80*/  LOP3.LUT R3, R75, 0x30, RZ, 0xc0, !PT ;  /* 0x000000304b037812 */ /* 0x000fe200078ec0ff */
[----:B------:R-:W-:Y:S01]  /*6a90*/  FMUL R74, R71, R74 ;  /* 0x0000004a474a7220 */ /* 0x000fe20000400000 */
[----:B------:R-:W-:Y:S01]  /*6aa0*/  LEA R69, R69, R76, 0x3 ;  /* 0x0000004c45457211 */ /* 0x000fe200078e18ff */
[----:B------:R-:W-:Y:S01]  /*6ab0*/  @!P4 FMUL R101, R101, 16777216 ;  /* 0x4b8000006565c820 */ /* 0x000fe20000400000 */
[----:B------:R-:W-:-:S02]  /*6ac0*/  IMAD R75, R70, 0x2, R73 ;  /* 0x00000002464b7824 */ /* 0x000fc400078e0249 */
[C---:B------:R-:W-:Y:S01]  /*6ad0*/  FMUL R74, R71.reuse, R74 ;  /* 0x0000004a474a7220 */ /* 0x040fe20000400000 */
[C---:B------:R-:W-:Y:S01]  /*6ae0*/  IMAD.SHL.U32 R76, R68.reuse, 0x8, RZ ;  /* 0x00000008444c7824 */ /* 0x040fe200078e00ff */
[----:B------:R-:W1:Y:S01]  /*6af0*/  LDC.64 R162, c[0x0][0x398] ;  /* 0x0000e600ffa27b82 */ /* 0x000e620000000a00 */
[----:B------:R-:W-:Y:S01]  /*6b00*/  SHF.L.U32 R68, R68, 0x4, RZ ;  /* 0x0000000444447819 */ /* 0x000fe200000006ff */
[----:B------:R-:W-:Y:S01]  /*6b10*/  FFMA.FTZ R71, R71, 1.4426950216293334961, R74 ;  /* 0x3fb8aa3b47477823 */ /* 0x000fe2000001004a */
[----:B------:R-:W-:Y:S01]  /*6b20*/  LEA R77, R70, R75, 0x1 ;  /* 0x0000004b464d7211 */ /* 0x000fe200078e08ff */
[----:B------:R-:W-:Y:S01]  /*6b30*/  @P3 IMAD.MOV.U32 R106, RZ, RZ, 0x7f800000 ;  /* 0x7f800000ff6a3424 */ /* 0x000fe200078e00ff */
[----:B------:R-:W-:Y:S01]  /*6b40*/  LOP3.LUT R76, R76, 0xc0, RZ, 0xc0, !PT ;  /* 0x000000c04c4c7812 */ /* 0x000fe200078ec0ff */
[----:B------:R-:W-:Y:S01]  /*6b50*/  FADD R71, R72, R71 ;  /* 0x0000004748477221 */ /* 0x000fe20000000000 */
[----:B0-----:R-:W-:Y:S01]  /*6b60*/  UIMAD UR4, UR29, UR4, URZ ;  /* 0x000000041d0472a4 */ /* 0x001fe2000f8e02ff */
[----:B------:R-:W0:Y:S02]  /*6b70*/  @!P1 SYNCS.CCTL.IV [UR28+0xa000] ;  /* 0x00a00000ff0099b1 */ /* 0x000e24000800001c */
[----:B0-----:R-:W-:Y:S01]  /*6b80*/  BAR.SYNC.DEFER_BLOCKING 0x0 ;  /* 0x0000000000007b1d */ /* 0x001fe20000010000 */
[----:B------:R-:W-:Y:S01]  /*6b90*/  IMAD R79, R70, 0x2, R77 ;  /* 0x00000002464f7824 */ /* 0x000fe200078e024d */
[----:B------:R-:W-:Y:S01]  /*6ba0*/  IADD3 R3, PT, PT, R76, UR28, R3 ;  /* 0x0000001c4c037c10 */ /* 0x000fe2000fffe003 */
[----:B------:R-:W-:Y:S01]  /*6bb0*/  @P3 FFMA.FTZ R71, R107, R106, +INF ;  /* 0x7f8000006b473423 */ /* 0x000fe2000001006a */
[----:B------:R-:W-:Y:S01]  /*6bc0*/  USHF.L.U32 UR6, UR4, 0x1, URZ ;  /* 0x0000000104067899 */ /* 0x000fe200080006ff */
[----:B------:R-:W-:Y:S01]  /*6bd0*/  LOP3.LUT R68, R68, 0xf0, RZ, 0xc0, !PT ;  /* 0x000000f044447812 */ /* 0x000fe200078ec0ff */
[----:B------:R-:W0:Y:S01]  /*6be0*/  MUFU.RCP R72, R101 ;  /* 0x0000006500487308 */ /* 0x000e220000001000 */
[----:B------:R-:W-:Y:S01]  /*6bf0*/  LEA R81, R70, R79, 0x1 ;  /* 0x0000004f46517211 */ /* 0x000fe200078e08ff */
[----:B------:R-:W-:Y:S01]  /*6c00*/  LDTM.16dp32bit_t0_t15.x64 R4, tmem[UR25] ;  /* 0x00000019000479ee */ /* 0x000fe20008b00000 */
[----:B------:R-:W2:Y:S01]  /*6c10*/  LDTM.16dp32bit_t16_t31.x64 R4, tmem[UR25+0x40] ;  /* 0x00004019000479ee */ /* 0x000ea20008b20000 */
[----:B------:R-:W3:Y:S01]  /*6c20*/  @!P1 SYNCS.CCTL.IV [UR28+0xa008] ;  /* 0x00a00800ff0099b1 */ /* 0x000ee2000800001c */
[----:B------:R-:W-:Y:S01]  /*6c30*/  NOP ;  /* 0x0000000000007918 */ /* 0x000fe20000000000 */
[----:B--2---:R-:W-:Y:S01]  /*6c40*/  @P2 FMUL R24, R24, 0.25 ;  /* 0x3e80000018182820 */ /* 0x004fe20000400000 */
[----:B------:R-:W-:Y:S01]  /*6c50*/  @P2 FMUL R53, R53, 0.25 ;  /* 0x3e80000035352820 */ /* 0x000fe20000400000 */
[----:B------:R-:W-:Y:S01]  /*6c60*/  @P2 FMUL R25, R25, 0.25 ;  /* 0x3e80000019192820 */ /* 0x000fe20000400000 */
[----:B------:R-:W-:Y:S01]  /*6c70*/  @P2 FMUL R55, R55, 0.25 ;  /* 0x3e80000037372820 */ /* 0x000fe20000400000 */
[----:B------:R-:W-:Y:S01]  /*6c80*/  @!P4 FMUL R24, R24, 16777216 ;  /* 0x4b8000001818c820 */ /* 0x000fe20000400000 */
[----:B------:R-:W-:Y:S01]  /*6c90*/  @!P4 FMUL R53, R53, 16777216 ;  /* 0x4b8000003535c820 */ /* 0x000fe20000400000 */
[----:B------:R-:W-:Y:S01]  /*6ca0*/  @!P4 FMUL R25, R25, 16777216 ;  /* 0x4b8000001919c820 */ /* 0x000fe20000400000 */
[----:B------:R-:W-:Y:S01]  /*6cb0*/  @P2 FMUL R22, R22, 0.25 ;  /* 0x3e80000016162820 */ /* 0x000fe20000400000 */
[C---:B0-----:R-:W-:Y:S01]  /*6cc0*/  FMUL R80, R72.reuse, R24 ;  /* 0x0000001848507220 */ /* 0x041fe20000400000 */
[----:B------:R-:W-:Y:S01]  /*6cd0*/  @!P4 FMUL R55, R55, 16777216 ;  /* 0x4b8000003737c820 */ /* 0x000fe20000400000 */
[----:B------:R-:W-:Y:S01]  /*6ce0*/  FMUL R24, R72, R53 ;  /* 0x0000003548187220 */ /* 0x000fe20000400000 */
[----:B------:R-:W-:Y:S01]  /*6cf0*/  @P2 FMUL R57, R57, 0.25 ;  /* 0x3e80000039392820 */ /* 0x000fe20000400000 */
[----:B------:R-:W-:-:S02]  /*6d00*/  IMAD R53, R70, 0x2, R81 ;  /* 0x0000000246357824 */ /* 0x000fc400078e0251 */
[----:B------:R-:W-:Y:S01]  /*6d10*/  FMUL R82, R72, R25 ;  /* 0x0000001948527220 */ /* 0x000fe20000400000 */
[----:B------:R-:W-:Y:S01]  /*6d20*/  @!P4 FMUL R22, R22, 16777216 ;  /* 0x4b8000001616c820 */ /* 0x000fe20000400000 */
[----:B------:R-:W-:Y:S01]  /*6d30*/  FMUL R25, R72, R55 ;  /* 0x0000003748197220 */ /* 0x000fe20000400000 */
[----:B------:R-:W-:Y:S01]  /*6d40*/  @P2 FMUL R27, R27, 0.25 ;  /* 0x3e8000001b1b2820 */ /* 0x000fe20000400000 */
[----:B------:R-:W-:Y:S01]  /*6d50*/  @!P4 FMUL R57, R57, 16777216 ;  /* 0x4b8000003939c820 */ /* 0x000fe20000400000 */
[----:B------:R-:W-:Y:S02]  /*6d60*/  IMAD R55, R70, 0x2, R53 ;  /* 0x0000000246377824 */ /* 0x000fe400078e0235 */
[----:B------:R-:W-:Y:S01]  /*6d70*/  @P2 FMUL R59, R59, 0.25 ;  /* 0x3e8000003b3b2820 */ /* 0x000fe20000400000 */
[C---:B------:R-:W-:Y:S01]  /*6d80*/  FMUL R78, R72.reuse, R22 ;  /* 0x00000016484e7220 */ /* 0x040fe20000400000 */
[----:B------:R-:W-:Y:S01]  /*6d90*/  @!P4 FMUL R27, R27, 16777216 ;  /* 0x4b8000001b1bc820 */ /* 0x000fe20000400000 */
[----:B------:R-:W-:Y:S01]  /*6da0*/  FMUL R22, R72, R57 ;  /* 0x0000003948167220 */ /* 0x000fe20000400000 */
[----:B------:R-:W-:Y:S01]  /*6db0*/  @P2 FMUL R28, R28, 0.25 ;  /* 0x3e8000001c1c2820 */ /* 0x000fe20000400000 */
[----:B------:R-:W-:Y:S01]  /*6dc0*/  @!P4 FMUL R59, R59, 16777216 ;  /* 0x4b8000003b3bc820 */ /* 0x000fe20000400000 */
[----:B------:R-:W-:Y:S01]  /*6dd0*/  LEA R57, R70, R55, 0x1 ;  /* 0x0000003746397211 */ /* 0x000fe200078e08ff */
[----:B------:R-:W-:Y:S01]  /*6de0*/  @P2 FMUL R11, R11, 0.25 ;  /* 0x3e8000000b0b2820 */ /* 0x000fe20000400000 */
[----:B------:R-:W-:Y:S01]  /*6df0*/  @P2 FMUL R61, R61, 0.25 ;  /* 0x3e8000003d3d2820 */ /* 0x000fe20000400000 */
[----:B------:R-:W-:Y:S01]  /*6e00*/  @P2 FMUL R6, R6, 0.25 ;  /* 0x3e80000006062820 */ /* 0x000fe20000400000 */
[----:B------:R-:W-:Y:S01]  /*6e10*/  @P2 FMUL R14, R14, 0.25 ;  /* 0x3e8000000e0e2820 */ /* 0x000fe20000400000 */
[----:B------:R-:W-:Y:S01]  /*6e20*/  @P2 FMUL R5, R5, 0.25 ;  /* 0x3e80000005052820 */ /* 0x000fe20000400000 */
[----:B------:R-:W-:Y:S01]  /*6e30*/  @P2 FMUL R7, R7, 0.25 ;  /* 0x3e80000007072820 */ /* 0x000fe20000400000 */
[----:B------:R-:W-:Y:S01]  /*6e40*/  @P2 FMUL R15, R15, 0.25 ;  /* 0x3e8000000f0f2820 */ /* 0x000fe20000400000 */
[----:B------:R-:W-:Y:S01]  /*6e50*/  FMUL R89, R72, R27 ;  /* 0x0000001b48597220 */ /* 0x000fe20000400000 */
[----:B------:R-:W-:Y:S01]  /*6e60*/  @P2 FMUL R8, R8, 0.25 ;  /* 0x3e80000008082820 */ /* 0x000fe20000400000 */
[----:B------:R-:W-:Y:S01]  /*6e70*/  @P2 FMUL R10, R10, 0.25 ;  /* 0x3e8000000a0a2820 */ /* 0x000fe20000400000 */
[----:B------:R-:W-:Y:S01]  /*6e80*/  @P2 FMUL R12, R12, 0.25 ;  /* 0x3e8000000c0c2820 */ /* 0x000fe20000400000 */
[----:B------:R-:W-:Y:S01]  /*6e90*/  @P2 FMUL R18, R18, 0.25 ;  /* 0x3e80000012122820 */ /* 0x000fe20000400000 */
[----:B------:R-:W-:Y:S01]  /*6ea0*/  @!P4 FMUL R28, R28, 16777216 ;  /* 0x4b8000001c1cc820 */ /* 0x000fe20000400000 */
[----:B------:R-:W-:Y:S01]  /*6eb0*/  FMUL R27, R72, R59 ;  /* 0x0000003b481b7220 */ /* 0x000fe20000400000 */
[----:B------:R-:W-:Y:S01]  /*6ec0*/  @P2 FMUL R4, R4, 0.25 ;  /* 0x3e80000004042820 */ /* 0x000fe20000400000 */
[----:B------:R-:W-:Y:S01]  /*6ed0*/  @P2 FMUL R9, R9, 0.25 ;  /* 0x3e80000009092820 */ /* 0x000fe20000400000 */
[----:B------:R-:W-:Y:S01]  /*6ee0*/  @P2 FMUL R13, R13, 0.25 ;  /* 0x3e8000000d0d2820 */ /* 0x000fe20000400000 */
[----:B------:R-:W-:Y:S01]  /*6ef0*/  @P2 FMUL R16, R16, 0.25 ;  /* 0x3e80000010102820 */ /* 0x000fe20000400000 */
[----:B------:R-:W-:Y:S01]  /*6f00*/  @P2 FMUL R17, R17, 0.25 ;  /* 0x3e80000011112820 */ /* 0x000fe20000400000 */
[----:B------:R-:W-:Y:S01]  /*6f10*/  @P2 FMUL R19, R19, 0.25 ;  /* 0x3e80000013132820 */ /* 0x000fe20000400000 */
[----:B------:R-:W-:Y:S01]  /*6f20*/  @P2 FMUL R31, R31, 0.25 ;  /* 0x3e8000001f1f2820 */ /* 0x000fe20000400000 */
[----:B------:R-:W-:Y:S01]  /*6f30*/  @!P4 FMUL R11, R11, 16777216 ;  /* 0x4b8000000b0bc820 */ /* 0x000fe20000400000 */
[----:B------:R-:W-:Y:S01]  /*6f40*/  @!P4 FMUL R61, R61, 16777216 ;  /* 0x4b8000003d3dc820 */ /* 0x000fe20000400000 */
[----:B------:R-:W-:-:S02]  /*6f50*/  IMAD R59, R70, 0x2, R57 ;  /* 0x00000002463b7824 */ /* 0x000fc400078e0239 */
[----:B------:R-:W-:Y:S01]  /*6f60*/  @P2 FMUL R63, R63, 0.25 ;  /* 0x3e8000003f3f2820 */ /* 0x000fe20000400000 */
[----:B------:R-:W-:Y:S01]  /*6f70*/  @!P4 FMUL R6, R6, 16777216 ;  /* 0x4b8000000606c820 */ /* 0x000fe20000400000 */
        /* <DEDUP_REMOVED lines=8> */
[----:B------:R-:W-:Y:S01]  /*7000*/  FMUL R84, R72, R28 ;  /* 0x0000001c48547220 */ /* 0x000fe20000400000 */
[----:B------:R-:W-:Y:S01]  /*7010*/  @!P4 FMUL R4, R4, 16777216 ;  /* 0x4b8000000404c820 */ /* 0x000fe20000400000 */
[----:B------:R-:W-:Y:S01]  /*7020*/  @!P4 FMUL R9, R9, 16777216 ;  /* 0x4b8000000909c820 */ /* 0x000fe20000400000 */
[----:B------:R-:W-:Y:S01]  /*7030*/  @!P4 FMUL R13, R13, 16777216 ;  /* 0x4b8000000d0dc820 */ /* 0x000fe20000400000 */
[----:B------:R-:W-:Y:S01]  /*7040*/  @!P4 FMUL R16, R16, 16777216 ;  /* 0x4b8000001010c820 */ /* 0x000fe20000400000 */
[----:B------:R-:W-:Y:S01]  /*7050*/  @!P4 FMUL R17, R17, 16777216 ;  /* 0x4b8000001111c820 */ /* 0x000fe20000400000 */
[----:B------:R-:W-:Y:S01]  /*7060*/  @!P4 FMUL R19, R19, 16777216 ;  /* 0x4b8000001313c820 */ /* 0x000fe20000400000 */
[----:B------:R-:W-:Y:S01]  /*7070*/  @!P4 FMUL R31, R31, 16777216 ;  /* 0x4b8000001f1fc820 */ /* 0x000fe20000400000 */
[C---:B------:R-:W-:Y:S01]  /*7080*/  FMUL R74, R72.reuse, R11 ;  /* 0x0000000b484a7220 */ /* 0x040fe20000400000 */
[----:B------:R-:W-:Y:S01]  /*7090*/  FMUL R28, R72, R61 ;  /* 0x0000003d481c7220 */ /* 0x000fe20000400000 */
[----:B------:R-:W-:Y:S01]  /*70a0*/  @P2 FMUL R32, R32, 0.25 ;  /* 0x3e80000020202820 */ /* 0x000fe20000400000 */
[----:B------:R-:W-:Y:S01]  /*70b0*/  @!P4 FMUL R63, R63, 16777216 ;  /* 0x4b8000003f3fc820 */ /* 0x000fe20000400000 */
[C---:B------:R-:W-:Y:S01]  /*70c0*/  FMUL R83, R72.reuse, R6 ;  /* 0x0000000648537220 */ /* 0x040fe20000400000 */
[----:B------:R-:W-:Y:S01]  /*70d0*/  FMUL R11, R72, R14 ;  /* 0x0000000e480b7220 */ /* 0x000fe20000400000 */
[----:B------:R-:W-:Y:S01]  /*70e0*/  LEA R61, R70, R59, 0x1 ;  /* 0x0000003b463d7211 */ /* 0x000fe200078e08ff */
[----:B------:R-:W-:Y:S01]  /*70f0*/  @P2 FMUL R65, R65, 0.25 ;  /* 0x3e80000041412820 */ /* 0x000fe20000400000 */
        /* <DEDUP_REMOVED lines=13> */
[----:B------:R-:W-:Y:S01]  /*71d0*/  FMUL R93, R72, R31 ;  /* 0x0000001f485d7220 */ /* 0x000fe20000400000 */
[----:B------:R-:W-:Y:S01]  /*71e0*/  @!P4 FMUL R32, R32, 16777216 ;  /* 0x4b8000002020c820 */ /* 0x000fe20000400000 */
[----:B------:R-:W-:Y:S01]  /*71f0*/  FMUL R31, R72, R63 ;  /* 0x0000003f481f7220 */ /* 0x000fe20000400000 */
[----:B------:R-:W-:Y:S01]  /*7200*/  @P2 FMUL R35, R35, 0.25 ;  /* 0x3e80000023232820 */ /* 0x000fe20000400000 */
[----:B------:R-:W-:Y:S01]  /*7210*/  @!P4 FMUL R65, R65, 16777216 ;  /* 0x4b8000004141c820 */ /* 0x000fe20000400000 */
[----:B------:R-:W-:-:S02]  /*7220*/  IMAD R63, R70, 0x2, R61 ;  /* 0x00000002463f7824 */ /* 0x000fc400078e023d */
[----:B------:R-:W-:Y:S01]  /*7230*/  @P2 FMUL R67, R67, 0.25 ;  /* 0x3e80000043432820 */ /* 0x000fe20000400000 */
[----:B------:R-:W-:Y:S01]  /*7240*/  F2FP.F16.F32.PACK_AB R8, R6, R5 ;  /* 0x000000050608723e */ /* 0x000fe200000000ff */
[----:B------:R-:W-:Y:S01]  /*7250*/  FMUL R88, R72, R32 ;  /* 0x0000002048587220 */ /* 0x000fe20000400000 */
[----:B------:R-:W-:Y:S01]  /*7260*/  F2FP.F16.F32.PACK_AB R5, R10, R7 ;  /* 0x000000070a05723e */ /* 0x000fe200000000ff */
[----:B------:R-:W-:Y:S01]  /*7270*/  @!P4 FMUL R35, R35, 16777216 ;  /* 0x4b8000002323c820 */ /* 0x000fe20000400000 */
[----:B------:R-:W-:Y:S01]  /*7280*/  F2FP.F16.F32.PACK_AB R6, R11, R12 ;  /* 0x0000000c0b06723e */ /* 0x000fe200000000ff */
[----:B------:R-:W-:Y:S01]  /*7290*/  FMUL R32, R72, R65 ;  /* 0x0000004148207220 */ /* 0x000fe20000400000 */
[----:B------:R-:W-:Y:S01]  /*72a0*/  F2FP.F16.F32.PACK_AB R4, R83, R4 ;  /* 0x000000045304723e */ /* 0x000fe200000000ff */
[----:B------:R-:W-:Y:S01]  /*72b0*/  @!P4 FMUL R67, R67, 16777216 ;  /* 0x4b8000004343c820 */ /* 0x000fe20000400000 */
[----:B------:R-:W-:Y:S01]  /*72c0*/  F2FP.F16.F32.PACK_AB R9, R74, R9 ;  /* 0x000000094a09723e */ /* 0x000fe200000000ff */
[----:B------:R-:W-:Y:S01]  /*72d0*/  @P2 FMUL R21, R21, 0.25 ;  /* 0x3e80000015152820 */ /* 0x000fe20000400000 */
[----:B------:R-:W-:Y:S01]  /*72e0*/  F2FP.F16.F32.PACK_AB R10, R14, R13 ;  /* 0x0000000d0e0a723e */ /* 0x000fe200000000ff */
[----:B------:R-:W-:Y:S01]  /*72f0*/  @P2 FMUL R23, R23, 0.25 ;  /* 0x3e80000017172820 */ /* 0x000fe20000400000 */
[----:B------:R-:W-:Y:S01]  /*7300*/  F2FP.F16.F32.PACK_AB R7, R15, R16 ;  /* 0x000000100f07723e */ /* 0x000fe200000000ff */
[----:B------:R-:W-:Y:S01]  /*7310*/  FMUL R97, R72, R35 ;  /* 0x0000002348617220 */ /* 0x000fe20000400000 */
[----:B------:R-:W-:Y:S01]  /*7320*/  F2FP.F16.F32.PACK_AB R11, R18, R17 ;  /* 0x00000011120b723e */ /* 0x000fe200000000ff */
[----:B------:R-:W-:Y:S01]  /*7330*/  FMUL R35, R72, R67 ;  /* 0x0000004348237220 */ /* 0x000fe20000400000 */
[----:B------:R-:W-:Y:S01]  /*7340*/  LEA R65, R70, R63, 0x1 ;  /* 0x0000003f46417211 */ /* 0x000fe200078e08ff */
[----:B---3--:R-:W-:Y:S01]  /*7350*/  STS.128 [R69], R4 ;  /* 0x0000000445007388 */ /* 0x008fe20000000c00 */
[----:B------:R-:W-:Y:S01]  /*7360*/  @P2 FMUL R36, R36, 0.25 ;  /* 0x3e80000024242820 */ /* 0x000fe20000400000 */
[----:B------:R-:W-:Y:S01]  /*7370*/  @!P4 FMUL R21, R21, 16777216 ;  /* 0x4b8000001515c820 */ /* 0x000fe20000400000 */
[----:B------:R-:W-:Y:S01]  /*7380*/  @!P4 FMUL R23, R23, 16777216 ;  /* 0x4b8000001717c820 */ /* 0x000fe20000400000 */
[----:B------:R-:W-:Y:S01]  /*7390*/  STS.128 [R69+0x400], R8 ;  /* 0x0004000845007388 */ /* 0x000fe20000000c00 */
[----:B------:R-:W-:-:S02]  /*73a0*/  IMAD R67, R70, 0x2, R65 ;  /* 0x0000000246437824 */ /* 0x000fc400078e0241 */
[----:B------:R-:W-:Y:S01]  /*73b0*/  @P2 FMUL R26, R26, 0.25 ;  /* 0x3e8000001a1a2820 */ /* 0x000fe20000400000 */
[----:B------:R-:W-:Y:S01]  /*73c0*/  @!P4 FMUL R36, R36, 16777216 ;  /* 0x4b8000002424c820 */ /* 0x000fe20000400000 */
[C---:B------:R-:W-:Y:S01]  /*73d0*/  FMUL R76, R72.reuse, R21 ;  /* 0x00000015484c7220 */ /* 0x040fe20000400000 */
[----:B------:R-:W-:Y:S01]  /*73e0*/  FMUL R85, R72, R23 ;  /* 0x0000001748557220 */ /* 0x000fe20000400000 */
        /* <DEDUP_REMOVED lines=30> */
[C---:B------:R-:W-:Y:S01]  /*75d0*/  FMUL R92, R72.reuse, R36 ;  /* 0x00000024485c7220 */ /* 0x040fe20000400000 */
[----:B------:R-:W-:Y:S01]  /*75e0*/  FSETP.NEU.AND P2, PT, R107, RZ, PT ;  /* 0x000000ff6b00720b */ /* 0x000fe20003f4d000 */
[----:B------:R-:W-:Y:S01]  /*75f0*/  FMUL R87, R72, R26 ;  /* 0x0000001a48577220 */ /* 0x000fe20000400000 */
[----:B------:R-:W-:Y:S01]  /*7600*/  F2FP.F16.F32.PACK_AB R36, R85, R76 ;  /* 0x0000004c5524723e */ /* 0x000fe200000000ff */
[----:B------:R-:W-:Y:S01]  /*7610*/  IMAD R85, R70, 0x2, R83 ;  /* 0x0000000246557824 */ /* 0x000fe200078e0253 */
[----:B------:R-:W-:Y:S01]  /*7620*/  FSEL R71, R71, -INF , P2 ;  /* 0xff80000047477808 */ /* 0x000fe20001000000 */
[----:B------:R-:W-:Y:S01]  /*7630*/  @!P4 FMUL R20, R20, 16777216 ;  /* 0x4b8000001414c820 */ /* 0x000fe20000400000 */
[----:B------:R-:W-:Y:S01]  /*7640*/  @!P4 FMUL R37, R37, 16777216 ;  /* 0x4b8000002525c820 */ /* 0x000fe20000400000 */
[----:B------:R-:W-:Y:S01]  /*7650*/  F2FP.F16.F32.PACK_AB R13, R87, R80 ;  /* 0x00000050570d723e */ /* 0x000fe200000000ff */
[----:B------:R-:W-:Y:S01]  /*7660*/  @!P4 FMUL R30, R30, 16777216 ;  /* 0x4b8000001e1ec820 */ /* 0x000fe20000400000 */
[----:B------:R-:W-:Y:S01]  /*7670*/  LEA R87, R70, R85, 0x1 ;  /* 0x0000005546577211 */ /* 0x000fe200078e08ff */
[C---:B------:R-:W-:Y:S01]  /*7680*/  FMUL R19, R72.reuse, R20 ;  /* 0x0000001448137220 */ /* 0x040fe20000400000 */
[----:B------:R-:W-:Y:S01]  /*7690*/  FFMA R100, R71, 0.69314718246459960938, R100 ;  /* 0x3f31721847647823 */ /* 0x000fe20000000064 */
[----:B------:R-:W-:Y:S01]  /*76a0*/  BAR.SYNC.DEFER_BLOCKING 0x0 ;  /* 0x0000000000007b1d */ /* 0x000fe20000010000 */
[----:B------:R-:W-:Y:S01]  /*76b0*/  FMUL R94, R72, R37 ;  /* 0x00000025485e7220 */ /* 0x000fe20000400000 */
[----:B------:R-:W-:Y:S01]  /*76c0*/  LEA R71, R2, UR28, 0x4 ;  /* 0x0000001c02477c11 */ /* 0x000fe2000f8e20ff */
[----:B------:R-:W-:Y:S01]  /*76d0*/  FMUL R91, R72, R30 ;  /* 0x0000001e485b7220 */ /* 0x000fe20000400000 */
[----:B------:R-:W-:Y:S01]  /*76e0*/  F2FP.F16.F32.PACK_AB R37, R89, R82 ;  /* 0x000000525925723e */ /* 0x000fe200000000ff */
[----:B------:R-:W-:Y:S01]  /*76f0*/  @!P4 FMUL R29, R29, 16777216 ;  /* 0x4b8000001d1dc820 */ /* 0x000fe20000400000 */
[----:B------:R-:W-:Y:S01]  /*7700*/  IMAD R89, R70, 0x2, R87 ;  /* 0x0000000246597824 */ /* 0x000fe200078e0257 */
[----:B------:R-:W-:Y:S01]  /*7710*/  F2FP.F16.F32.PACK_AB R12, R78, R19 ;  /* 0x000000134e0c723e */ /* 0x000fe200000000ff */
[----:B------:R-:W-:Y:S01]  /*7720*/  @!P4 FMUL R38, R38, 16777216 ;  /* 0x4b8000002626c820 */ /* 0x000fe20000400000 */
[----:B------:R-:W-:Y:S01]  /*7730*/  FMUL R86, R72, R29 ;  /* 0x0000001d48567220 */ /* 0x000fe20000400000 */
[----:B------:R-:W-:Y:S01]  /*7740*/  F2FP.F16.F32.PACK_AB R14, R91, R84 ;  /* 0x000000545b0e723e */ /* 0x000fe200000000ff */
[----:B------:R-:W-:Y:S01]  /*7750*/  @!P4 FMUL R34, R34, 16777216 ;  /* 0x4b8000002222c820 */ /* 0x000fe20000400000 */
[----:B------:R-:W-:Y:S01]  /*7760*/  LEA R91, R70, R89, 0x1 ;  /* 0x00000059465b7211 */ /* 0x000fe200078e08ff */
[C---:B------:R-:W-:Y:S01]  /*7770*/  FMUL R99, R72.reuse, R38 ;  /* 0x0000002648637220 */ /* 0x040fe20000400000 */
[----:B------:R-:W-:Y:S01]  /*7780*/  @!P4 FMUL R33, R33, 16777216 ;  /* 0x4b8000002121c820 */ /* 0x000fe20000400000 */
[----:B------:R-:W-:Y:S01]  /*7790*/  FMUL R95, R72, R34 ;  /* 0x00000022485f7220 */ /* 0x000fe20000400000 */
[----:B------:R-:W-:Y:S01]  /*77a0*/  F2FP.F16.F32.PACK_AB R38, R93, R86 ;  /* 0x000000565d26723e */ /* 0x000fe200000000ff */
[----:B------:R-:W-:-:S02]  /*77b0*/  IMAD R93, R70, 0x2, R91 ;  /* 0x00000002465d7824 */ /* 0x000fc400078e025b */
[----:B------:R-:W-:Y:S01]  /*77c0*/  @!P4 FMUL R39, R39, 16777216 ;  /* 0x4b8000002727c820 */ /* 0x000fe20000400000 */
[----:B------:R-:W-:Y:S01]  /*77d0*/  FMUL R90, R72, R33 ;  /* 0x00000021485a7220 */ /* 0x000fe20000400000 */
[----:B------:R-:W-:Y:S01]  /*77e0*/  F2FP.F16.F32.PACK_AB R15, R95, R88 ;  /* 0x000000585f0f723e */ /* 0x000fe200000000ff */
[----:B------:R-:W-:Y:S01]  /*77f0*/  @!P4 FMUL R42, R42, 16777216 ;  /* 0x4b8000002a2ac820 */ /* 0x000fe20000400000 */
[----:B------:R-:W-:Y:S01]  /*7800*/  LEA R95, R70, R93, 0x1 ;  /* 0x0000005d465f7211 */ /* 0x000fe200078e08ff */
[----:B------:R-:W-:Y:S01]  /*7810*/  @!P4 FMUL R43, R43, 16777216 ;  /* 0x4b8000002b2bc820 */ /* 0x000fe20000400000 */
[----:B------:R-:W0:Y:S01]  /*7820*/  LDS.128 R16, [R71] ;  /* 0x0000000047107984 */ /* 0x000e220000000c00 */
[----:B------:R-:W-:Y:S01]  /*7830*/  FMUL R101, R72, R39 ;  /* 0x0000002748657220 */ /* 0x000fe20000400000 */
[----:B------:R-:W-:Y:S01]  /*7840*/  @!P4 FMUL R44, R44, 16777216 ;  /* 0x4b8000002c2cc820 */ /* 0x000fe20000400000 */
[----:B------:R-:W-:Y:S01]  /*7850*/  F2FP.F16.F32.PACK_AB R39, R97, R90 ;  /* 0x0000005a6127723e */ /* 0x000fe200000000ff */
[----:B------:R-:W-:Y:S01]  /*7860*/  LDS.128 R4, [R71+0x800] ;  /* 0x0008000047047984 */ /* 0x000fe20000000c00 */
[----:B------:R-:W-:Y:S01]  /*7870*/  LEA R97, R70, R95, 0x1 ;  /* 0x0000005f46617211 */ /* 0x000fe200078e08ff */
[C---:B------:R-:W-:Y:S01]  /*7880*/  FMUL R103, R72.reuse, R42 ;  /* 0x0000002a48677220 */ /* 0x040fe20000400000 */
[C---:B------:R-:W-:Y:S01]  /*7890*/  FMUL R42, R72.reuse, R43 ;  /* 0x0000002b482a7220 */ /* 0x040fe20000400000 */
[----:B------:R-:W-:Y:S01]  /*78a0*/  BAR.SYNC.DEFER_BLOCKING 0x0 ;  /* 0x0000000000007b1d */ /* 0x000fe20000010000 */
[----:B------:R-:W-:Y:S01]  /*78b0*/  FMUL R43, R72, R44 ;  /* 0x0000002c482b7220 */ /* 0x000fe20000400000 */
[----:B------:R-:W-:Y:S01]  /*78c0*/  @!P4 FMUL R48, R48, 16777216 ;  /* 0x4b8000003030c820 */ /* 0x000fe20000400000 */
[----:B------:R-:W-:Y:S01]  /*78d0*/  F2FP.F16.F32.PACK_AB R44, R99, R92 ;  /* 0x0000005c632c723e */ /* 0x000fe200000000ff */
[----:B------:R-:W-:Y:S01]  /*78e0*/  @!P4 FMUL R40, R40, 16777216 ;  /* 0x4b8000002828c820 */ /* 0x000fe20000400000 */
[----:B------:R-:W-:-:S02]  /*78f0*/  IMAD R99, R70, 0x2, R97 ;  /* 0x0000000246637824 */ /* 0x000fc400078e0261 */
[C---:B------:R-:W-:Y:S01]  /*7900*/  FMUL R102, R72.reuse, R48 ;  /* 0x0000003048667220 */ /* 0x040fe20000400000 */
[----:B------:R-:W-:Y:S01]  /*7910*/  @!P4 FMUL R45, R45, 16777216 ;  /* 0x4b8000002d2dc820 */ /* 0x000fe20000400000 */
[----:B------:R-:W-:Y:S01]  /*7920*/  @!P4 FMUL R47, R47, 16777216 ;  /* 0x4b8000002f2fc820 */ /* 0x000fe20000400000 */
[----:B------:R-:W-:Y:S01]  /*7930*/  FMUL R96, R72, R40 ;  /* 0x0000002848607220 */ /* 0x000fe20000400000 */
[----:B------:R-:W-:Y:S01]  /*7940*/  F2FP.F16.F32.PACK_AB R48, R101, R94 ;  /* 0x0000005e6530723e */ /* 0x000fe200000000ff */
[----:B------:R-:W-:Y:S01]  /*7950*/  @!P4 FMUL R50, R50, 16777216 ;  /* 0x4b8000003232c820 */ /* 0x000fe20000400000 */
[----:B------:R-:W-:Y:S01]  /*7960*/  LEA R101, R70, R99, 0x1 ;  /* 0x0000006346657211 */ /* 0x000fe200078e08ff */
[C---:B------:R-:W-:Y:S01]  /*7970*/  FMUL R98, R72.reuse, R45 ;  /* 0x0000002d48627220 */ /* 0x040fe20000400000 */
[C---:B------:R-:W-:Y:S01]  /*7980*/  FMUL R47, R72.reuse, R47 ;  /* 0x0000002f482f7220 */ /* 0x040fe20000400000 */
[----:B------:R-:W-:Y:S01]  /*7990*/  FMUL R105, R72, R50 ;  /* 0x0000003248697220 */ /* 0x000fe20000400000 */
[----:B------:R-:W-:Y:S01]  /*79a0*/  F2FP.F16.F32.PACK_AB R45, R103, R96 ;  /* 0x00000060672d723e */ /* 0x000fe200000000ff */
[----:B------:R-:W-:-:S02]  /*79b0*/  IMAD R103, R70, 0x2, R101 ;  /* 0x0000000246677824 */ /* 0x000fc400078e0265 */
[----:B------:R-:W-:Y:S01]  /*79c0*/  @!P4 FMUL R46, R46, 16777216 ;  /* 0x4b8000002e2ec820 */ /* 0x000fe20000400000 */
[----:B------:R-:W-:Y:S01]  /*79d0*/  F2FP.F16.F32.PACK_AB R50, R47, R98 ;  /* 0x000000622f32723e */ /* 0x000fe200000000ff */
[----:B------:R-:W-:Y:S01]  /*79e0*/  IMAD R40, R0, UR5, RZ ;  /* 0x0000000500287c24 */ /* 0x000fe2000f8e02ff */
[----:B------:R-:W-:Y:S01]  /*79f0*/  F2FP.F16.F32.PACK_AB R47, R105, R102 ;  /* 0x00000066692f723e */ /* 0x000fe200000000ff */
[----:B------:R-:W-:Y:S01]  /*7a00*/  UIMAD.WIDE UR4, UR4, 0x2, URZ ;  /* 0x00000002040478a5 */ /* 0x000fe2000f8e02ff */
[----:B------:R-:W-:Y:S01]  /*7a10*/  LEA R105, R70, R103, 0x1 ;  /* 0x0000006746697211 */ /* 0x000fe200078e08ff */
[----:B------:R-:W-:Y:S01]  /*7a20*/  STS.128 [R69], R12 ;  /* 0x0000000c45007388 */ /* 0x000fe20000000c00 */
[----:B------:R-:W-:Y:S01]  /*7a30*/  FMUL R46, R72, R46 ;  /* 0x0000002e482e7220 */ /* 0x000fe20000400000 */
[----:B------:R-:W-:Y:S01]  /*7a40*/  @!P4 FMUL R41, R41, 16777216 ;  /* 0x4b8000002929c820 */ /* 0x000fe20000400000 */
[----:B------:R-:W-:Y:S01]  /*7a50*/  @!P4 FMUL R49, R49, 16777216 ;  /* 0x4b8000003131c820 */ /* 0x000fe20000400000 */
[----:B------:R2:W-:Y:S01]  /*7a60*/  STS.128 [R69+0x400], R36 ;  /* 0x0004002445007388 */ /* 0x0005e20000000c00 */
[----:B------:R-:W-:-:S02]  /*7a70*/  IMAD R107, R70, 0x2, R105 ;  /* 0x00000002466b7824 */ /* 0x000fc400078e0269 */
[----:B------:R-:W-:Y:S01]  /*7a80*/  @!P4 FMUL R51, R51, 16777216 ;  /* 0x4b8000003333c820 */ /* 0x000fe20000400000 */
[C---:B------:R-:W-:Y:S01]  /*7a90*/  FMUL R41, R72.reuse, R41 ;  /* 0x0000002948297220 */ /* 0x040fe20000400000 */
[----:B------:R-:W-:Y:S01]  /*7aa0*/  BAR.SYNC.DEFER_BLOCKING 0x0 ;  /* 0x0000000000007b1d */ /* 0x000fe20000010000 */
[----:B------:R-:W-:Y:S01]  /*7ab0*/  FMUL R104, R72, R49 ;  /* 0x0000003148687220 */ /* 0x000fe20000400000 */
[----:B------:R-:W-:Y:S01]  /*7ac0*/  LEA R109, R70, R107, 0x1 ;  /* 0x0000006b466d7211 */ /* 0x000fe200078e08ff */
[----:B------:R-:W-:Y:S01]  /*7ad0*/  FMUL R51, R72, R51 ;  /* 0x0000003348337220 */ /* 0x000fe20000400000 */
[----:B------:R-:W-:Y:S01]  /*7ae0*/  F2FP.F16.F32.PACK_AB R46, R46, R43 ;  /* 0x0000002b2e2e723e */ /* 0x000fe200000000ff */
[----:B------:R-:W-:Y:S01]  /*7af0*/  @!P4 FMUL R56, R56, 16777216 ;  /* 0x4b8000003838c820 */ /* 0x000fe20000400000 */
[----:B------:R-:W-:Y:S01]  /*7b00*/  F2FP.F16.F32.PACK_AB R49, R42, R41 ;  /* 0x000000292a31723e */ /* 0x000fe200000000ff */
[----:B------:R-:W-:Y:S01]  /*7b10*/  IMAD R111, R70, 0x2, R109 ;  /* 0x00000002466f7824 */ /* 0x000fe200078e026d */
[----:B------:R-:W-:Y:S01]  /*7b20*/  F2FP.F16.F32.PACK_AB R51, R51, R104 ;  /* 0x000000683333723e */ /* 0x000fe200000000ff */
[----:B------:R-:W-:Y:S01]  /*7b30*/  FMUL R21, R72, R56 ;  /* 0x0000003848157220 */ /* 0x000fe20000400000 */
[----:B------:R-:W-:Y:S01]  /*7b40*/  @!P4 FMUL R62, R62, 16777216 ;  /* 0x4b8000003e3ec820 */ /* 0x000fe20000400000 */
[----:B------:R-:W-:Y:S01]  /*7b50*/  @!P4 FMUL R52, R52, 16777216 ;  /* 0x4b8000003434c820 */ /* 0x000fe20000400000 */
[----:B------:R-:W-:Y:S01]  /*7b60*/  LEA R113, R70, R111, 0x1 ;  /* 0x0000006f46717211 */ /* 0x000fe200078e08ff */
[----:B--2---:R-:W-:-:S02]  /*7b70*/  IMAD.SHL.U32 R37, R40, 0x2, RZ ;  /* 0x0000000228257824 */ /* 0x004fc400078e00ff */
[----:B------:R-:W-:Y:S01]  /*7b80*/  FMUL R33, R72, R62 ;  /* 0x0000003e48217220 */ /* 0x000fe20000400000 */
[----:B------:R-:W-:-:S04]  /*7b90*/  IMAD.HI R40, R40, 0x2, RZ ;  /* 0x0000000228287827 */ /* 0x000fc800078e02ff */
[----:B------:R-:W-:Y:S01]  /*7ba0*/  @!P4 FMUL R54, R54, 16777216 ;  /* 0x4b8000003636c820 */ /* 0x000fe20000400000 */
[----:B------:R-:W-:Y:S01]  /*7bb0*/  @!P4 FMUL R58, R58, 16777216 ;  /* 0x4b8000003a3ac820 */ /* 0x000fe20000400000 */
[----:B-1----:R-:W-:Y:S01]  /*7bc0*/  IADD3 R162, P1, P2, R37, UR6, R162 ;  /* 0x0000000625a27c10 */ /* 0x002fe2000fa3e0a2 */
[----:B------:R-:W-:Y:S02]  /*7bd0*/  IMAD R115, R70, 0x2, R113 ;  /* 0x0000000246737824 */ /* 0x000fe400078e0271 */
[----:B------:R-:W-:Y:S01]  /*7be0*/  @!P4 FMUL R60, R60, 16777216 ;  /* 0x4b8000003c3cc820 */ /* 0x000fe20000400000 */
[----:B------:R-:W-:Y:S01]  /*7bf0*/  @!P4 FMUL R64, R64, 16777216 ;  /* 0x4b8000004040c820 */ /* 0x000fe20000400000 */
[----:B------:R-:W-:Y:S01]  /*7c00*/  IADD3.X R170, PT, PT, R40, UR5, R163, P1, P2 ;  /* 0x0000000528aa7c10 */ /* 0x000fe20008fe44a3 */
[----:B------:R-:W-:Y:S01]  /*7c10*/  @!P4 FMUL R66, R66, 16777216 ;  /* 0x4b8000004242c820 */ /* 0x000fe20000400000 */
[----:B------:R-:W1:Y:S01]  /*7c20*/  LDS.128 R8, [R71] ;  /* 0x0000000047087984 */ /* 0x000e620000000c00 */
[----:B------:R-:W-:Y:S01]  /*7c30*/  LEA R117, R70, R115, 0x1 ;  /* 0x0000007346757211 */ /* 0x000fe200078e08ff */
[----:B------:R-:W-:Y:S01]  /*7c40*/  FMUL R20, R72, R52 ;  /* 0x0000003448147220 */ /* 0x000fe20000400000 */
[-C--:B------:R-:W-:Y:S01]  /*7c50*/  LEA R38, P2, R75, R162.reuse, 0x1 ;  /* 0x000000a24b267211 */ /* 0x080fe200078408ff */
[----:B------:R-:W-:Y:S01]  /*7c60*/  LDS.128 R12, [R71+0x800] ;  /* 0x00080000470c7984 */ /* 0x000fe20000000c00 */
[----:B------:R-:W-:Y:S01]  /*7c70*/  LEA R40, P3, R77, R162, 0x1 ;  /* 0x000000a24d287211 */ /* 0x000fe200078608ff */
[----:B------:R-:W-:Y:S01]  /*7c80*/  IMAD R119, R70, 0x2, R117 ;  /* 0x0000000246777824 */ /* 0x000fe200078e0275 */
[-C--:B------:R-:W-:Y:S01]  /*7c90*/  LEA.HI.X.SX32 R39, R75, R170.reuse, 0x1, P2 ;  /* 0x000000aa4b277211 */ /* 0x080fe200010f0eff */
[----:B------:R-:W-:Y:S01]  /*7ca0*/  BAR.SYNC.DEFER_BLOCKING 0x0 ;  /* 0x0000000000007b1d */ /* 0x000fe20000010000 */
[----:B------:R-:W-:Y:S01]  /*7cb0*/  LEA.HI.X.SX32 R41, R77, R170, 0x1, P3 ;  /* 0x000000aa4d297211 */ /* 0x000fe200018f0eff */
[----:B------:R-:W-:Y:S01]  /*7cc0*/  FMUL R23, R72, R54 ;  /* 0x0000003648177220 */ /* 0x000fe20000400000 */
[----:B------:R-:W-:Y:S01]  /*7cd0*/  LEA R121, R70, R119, 0x1 ;  /* 0x0000007746797211 */ /* 0x000fe200078e08ff */
[C---:B------:R-:W-:Y:S01]  /*7ce0*/  FMUL R30, R72.reuse, R58 ;  /* 0x0000003a481e7220 */ /* 0x040fe20000400000 */
[C---:B------:R-:W-:Y:S01]  /*7cf0*/  FMUL R26, R72.reuse, R60 ;  /* 0x0000003c481a7220 */ /* 0x040fe20000400000 */
[C---:B------:R-:W-:Y:S01]  /*7d00*/  FMUL R29, R72.reuse, R64 ;  /* 0x00000040481d7220 */ /* 0x040fe20000400000 */
[----:B------:R-:W-:Y:S01]  /*7d10*/  FMUL R34, R72, R66 ;  /* 0x0000004248227220 */ /* 0x000fe20000400000 */
[----:B------:R-:W-:Y:S01]  /*7d20*/  IMAD R123, R70, 0x2, R121 ;  /* 0x00000002467b7824 */ /* 0x000fe200078e0279 */
[----:B------:R-:W-:Y:S01]  /*7d30*/  LEA R36, P1, R73, R162, 0x1 ;  /* 0x000000a249247211 */ /* 0x000fe200078208ff */
[----:B------:R-:W2:Y:S01]  /*7d40*/  LDCU UR4, c[0x0][0x3ec] ;  /* 0x00007d80ff0477ac */ /* 0x000ea20008000800 */
[----:B------:R-:W-:-:S02]  /*7d50*/  F2FP.F16.F32.PACK_AB R24, R25, R24 ;  /* 0x000000181918723e */ /* 0x000fc400000000ff */
[C---:B------:R-:W-:Y:S02]  /*7d60*/  LEA R125, R70.reuse, R123, 0x1 ;  /* 0x0000007b467d7211 */ /* 0x040fe400078e08ff */
[----:B------:R-:W-:Y:S02]  /*7d70*/  LEA.HI.X.SX32 R37, R73, R170, 0x1, P1 ;  /* 0x000000aa49257211 */ /* 0x000fe400008f0eff */
[----:B------:R-:W-:Y:S01]  /*7d80*/  LEA R42, P1, R79, R162, 0x1 ;  /* 0x000000a24f2a7211 */ /* 0x000fe200078208ff */
[C---:B------:R-:W-:Y:S01]  /*7d90*/  IMAD R127, R70.reuse, 0x2, R125 ;  /* 0x00000002467f7824 */ /* 0x040fe200078e027d */
[----:B------:R-:W-:Y:S02]  /*7da0*/  F2FP.F16.F32.PACK_AB R25, R27, R22 ;  /* 0x000000161b19723e */ /* 0x000fe400000000ff */
[----:B------:R-:W-:Y:S02]  /*7db0*/  LEA.HI.X.SX32 R43, R79, R170, 0x1, P1 ;  /* 0x000000aa4f2b7211 */ /* 0x000fe400008f0eff */
[----:B------:R-:W-:Y:S01]  /*7dc0*/  LEA R129, R70, R127, 0x1 ;  /* 0x0000007f46817211 */ /* 0x000fe200078e08ff */
[----:B------:R3:W-:Y:S01]  /*7dd0*/  STS.128 [R69], R44 ;  /* 0x0000002c45007388 */ /* 0x0007e20000000c00 */
[----:B------:R-:W-:-:S02]  /*7de0*/  LEA R52, P1, R55, R162, 0x1 ;  /* 0x000000a237347211 */ /* 0x000fc400078208ff */
[----:B------:R-:W-:Y:S01]  /*7df0*/  F2FP.F16.F32.PACK_AB R20, R23, R20 ;  /* 0x000000141714723e */ /* 0x000fe200000000ff */
[----:B------:R4:W-:Y:S01]  /*7e00*/  STS.128 [R69+0x400], R48 ;  /* 0x0004003045007388 */ /* 0x0009e20000000c00 */
[----:B------:R-:W-:Y:S01]  /*7e10*/  IMAD R131, R70, 0x2, R129 ;  /* 0x0000000246837824 */ /* 0x000fe200078e0281 */
[----:B------:R-:W-:Y:S01]  /*7e20*/  F2FP.F16.F32.PACK_AB R22, R33, R26 ;  /* 0x0000001a2116723e */ /* 0x000fe200000000ff */
[----:B--2---:R-:W-:Y:S01]  /*7e30*/  UIMAD UR4, UR29, UR4, URZ ;  /* 0x000000041d0472a4 */ /* 0x004fe2000f8e02ff */
[----:B------:R-:W-:Y:S02]  /*7e40*/  F2FP.F16.F32.PACK_AB R21, R30, R21 ;  /* 0x000000151e15723e */ /* 0x000fe400000000ff */
[----:B------:R-:W-:Y:S01]  /*7e50*/  LEA R133, R70, R131, 0x1 ;  /* 0x0000008346857211 */ /* 0x000fe200078e08ff */
[----:B------:R-:W-:Y:S01]  /*7e60*/  USHF.L.U32 UR6, UR4, 0x2, URZ ;  /* 0x0000000204067899 */ /* 0x000fe200080006ff */
[----:B------:R-:W-:Y:S01]  /*7e70*/  F2FP.F16.F32.PACK_AB R26, R31, R28 ;  /* 0x0000001c1f1a723e */ /* 0x000fe200000000ff */
[----:B------:R-:W-:Y:S01]  /*7e80*/  UIMAD.WIDE UR4, UR4, 0x4, URZ ;  /* 0x00000004040478a5 */ /* 0x000fe2000f8e02ff */
[----:B------:R-:W-:Y:S01]  /*7e90*/  F2FP.F16.F32.PACK_AB R23, R34, R29 ;  /* 0x0000001d2217723e */ /* 0x000fe200000000ff */
[----:B------:R-:W-:Y:S01]  /*7ea0*/  BAR.SYNC.DEFER_BLOCKING 0x0 ;  /* 0x0000000000007b1d */ /* 0x000fe20000010000 */
[----:B---3--:R-:W-:-:S02]  /*7eb0*/  LEA R44, P2, R81, R162, 0x1 ;  /* 0x000000a2512c7211 */ /* 0x008fc400078408ff */
[----:B------:R-:W-:Y:S02]  /*7ec0*/  LEA R46, P3, R53, R162, 0x1 ;  /* 0x000000a2352e7211 */ /* 0x000fe400078608ff */
[----:B------:R-:W-:Y:S02]  /*7ed0*/  LEA.HI.X.SX32 R45, R81, R170, 0x1, P2 ;  /* 0x000000aa512d7211 */ /* 0x000fe400010f0eff */
[----:B----4-:R-:W-:Y:S02]  /*7ee0*/  LEA R48, P2, R57, R162, 0x1 ;  /* 0x000000a239307211 */ /* 0x010fe400078408ff */
[-C--:B------:R-:W-:Y:S02]  /*7ef0*/  LEA.HI.X.SX32 R47, R53, R170.reuse, 0x1, P3 ;  /* 0x000000aa352f7211 */ /* 0x080fe400018f0eff */
[----:B------:R-:W-:Y:S02]  /*7f00*/  LEA.HI.X.SX32 R49, R57, R170, 0x1, P2 ;  /* 0x000000aa39317211 */ /* 0x000fe400010f0eff */
[----:B------:R-:W-:-:S02]  /*7f10*/  LEA R56, P2, R63, R162, 0x1 ;  /* 0x000000a23f387211 */ /* 0x000fc400078408ff */
[----:B------:R-:W-:Y:S02]  /*7f20*/  LEA R50, P3, R59, R162, 0x1 ;  /* 0x000000a23b327211 */ /* 0x000fe400078608ff */
[----:B------:R-:W-:Y:S02]  /*7f30*/  LEA.HI.X.SX32 R57, R63, R170, 0x1, P2 ;  /* 0x000000aa3f397211 */ /* 0x000fe400010f0eff */
[----:B------:R-:W-:Y:S02]  /*7f40*/  LEA R62, P2, R83, R162, 0x1 ;  /* 0x000000a2533e7211 */ /* 0x000fe400078408ff */
[-C--:B------:R-:W-:Y:S02]  /*7f50*/  LEA.HI.X.SX32 R51, R59, R170.reuse, 0x1, P3 ;  /* 0x000000aa3b337211 */ /* 0x080fe400018f0eff */
[----:B------:R-:W-:Y:S01]  /*7f60*/  LEA.HI.X.SX32 R63, R83, R170, 0x1, P2 ;  /* 0x000000aa533f7211 */ /* 0x000fe200010f0eff */
[----:B------:R-:W2:Y:S01]  /*7f70*/  LDS.128 R28, [R71] ;  /* 0x00000000471c7984 */ /* 0x000ea20000000c00 */
[----:B------:R-:W-:-:S02]  /*7f80*/  LEA R72, P2, R89, R162, 0x1 ;  /* 0x000000a259487211 */ /* 0x000fc400078408ff */
[----:B------:R-:W-:Y:S02]  /*7f90*/  LEA R58, P3, R65, R162, 0x1 ;  /* 0x000000a2413a7211 */ /* 0x000fe400078608ff */
[----:B------:R-:W-:Y:S02]  /*7fa0*/  LEA.HI.X.SX32 R73, R89, R170, 0x1, P2 ;  /* 0x000000aa59497211 */ /* 0x000fe400010f0eff */
[----:B------:R-:W-:Y:S02]  /*7fb0*/  LEA R76, P2, R95, R162, 0x1 ;  /* 0x000000a25f4c7211 */ /* 0x000fe400078408ff */
[----:B------:R-:W-:Y:S02]  /*7fc0*/  LEA.HI.X.SX32 R59, R65, R170, 0x1, P3 ;  /* 0x000000aa413b7211 */ /* 0x000fe400018f0eff */
[----:B------:R-:W-:Y:S02]  /*7fd0*/  LEA R64, P3, R85, R162, 0x1 ;  /* 0x000000a255407211 */ /* 0x000fe400078608ff */
[----:B------:R-:W-:-:S02]  /*7fe0*/  LEA.HI.X.SX32 R77, R95, R170, 0x1, P2 ;  /* 0x000000aa5f4d7211 */ /* 0x000fc400010f0eff */
[----:B------:R-:W-:Y:S02]  /*7ff0*/  LEA R84, P2, R101, R162, 0x1 ;  /* 0x000000a265547211 */ /* 0x000fe400078408ff */
[-C--:B------:R-:W-:Y:S02]  /*8000*/  LEA.HI.X.SX32 R65, R85, R170.reuse, 0x1, P3 ;  /* 0x000000aa55417211 */ /* 0x080fe400018f0eff */
[-C--:B------:R-:W-:Y:S01]  /*8010*/  LEA.HI.X.SX32 R85, R101, R170.reuse, 0x1, P2 ;  /* 0x000000aa65557211 */ /* 0x080fe200010f0eff */
[C---:B------:R-:W-:Y:S01]  /*8020*/  IMAD R101, R70.reuse, 0x2, R133 ;  /* 0x0000000246657824 */ /* 0x040fe200078e0285 */
[----:B------:R-:W-:Y:S02]  /*8030*/  LEA.HI.X.SX32 R53, R55, R170, 0x1, P1 ;  /* 0x000000aa37357211 */ /* 0x000fe400008f0eff */
[----:B------:R-:W-:Y:S02]  /*8040*/  LEA R54, P1, R61, R162, 0x1 ;  /* 0x000000a23d367211 */ /* 0x000fe400078208ff */
[----:B------:R-:W-:-:S02]  /*8050*/  LEA R135, R70, R101, 0x1 ;  /* 0x0000006546877211 */ /* 0x000fc400078e08ff */
[----:B------:R-:W-:Y:S02]  /*8060*/  LEA.HI.X.SX32 R55, R61, R170, 0x1, P1 ;  /* 0x000000aa3d377211 */ /* 0x000fe400008f0eff */
[-C--:B------:R-:W-:Y:S01]  /*8070*/  LEA R60, P1, R67, R162.reuse, 0x1 ;  /* 0x000000a2433c7211 */ /* 0x080fe200078208ff */
[C---:B------:R-:W-:Y:S01]  /*8080*/  IMAD R137, R70.reuse, 0x2, R135 ;  /* 0x0000000246897824 */ /* 0x040fe200078e0287 */
[----:B------:R-:W-:Y:S02]  /*8090*/  LEA R66, P3, R91, R162, 0x1 ;  /* 0x000000a25b427211 */ /* 0x000fe400078608ff */
        /* <DEDUP_REMOVED lines=11> */
[----:B------:R-:W-:Y:S01]  /*8150*/  LEA R92, P1, R105, R162, 0x1 ;  /* 0x000000a2695c7211 */ /* 0x000fe200078208ff */
[C---:B------:R-:W-:Y:S01]  /*8160*/  IMAD R145, R70.reuse, 0x2, R143 ;  /* 0x0000000246917824 */ /* 0x040fe200078e028f */
[-C--:B------:R-:W-:Y:S02]  /*8170*/  LEA.HI.X.SX32 R67, R91, R170.reuse, 0x1, P3 ;  /* 0x000000aa5b437211 */ /* 0x080fe400018f0eff */
[----:B------:R-:W-:Y:S02]  /*8180*/  LEA.HI.X.SX32 R93, R105, R170, 0x1, P1 ;  /* 0x000000aa695d7211 */ /* 0x000fe400008f0eff */
[----:B------:R-:W-:Y:S02]  /*8190*/  LEA R94, P1, R111, R162, 0x1 ;  /* 0x000000a26f5e7211 */ /* 0x000fe400078208ff */
[----:B------:R-:W-:-:S02]  /*81a0*/  LEA R147, R70, R145, 0x1 ;  /* 0x0000009146937211 */ /* 0x000fc400078e08ff */
[----:B------:R-:W-:Y:S02]  /*81b0*/  LEA.HI.X.SX32 R95, R111, R170, 0x1, P1 ;  /* 0x000000aa6f5f7211 */ /* 0x000fe400008f0eff */
[-C--:B------:R-:W-:Y:S01]  /*81c0*/  LEA R106, P1, R117, R162.reuse, 0x1 ;  /* 0x000000a2756a7211 */ /* 0x080fe200078208ff */
[----:B------:R-:W-:Y:S01]  /*81d0*/  IMAD R149, R70, 0x2, R147 ;  /* 0x0000000246957824 */ /* 0x000fe200078e0293 */
[----:B------:R-:W-:Y:S02]  /*81e0*/  LEA R78, P3, R97, R162, 0x1 ;  /* 0x000000a2614e7211 */ /* 0x000fe400078608ff */
[----:B------:R-:W-:Y:S02]  /*81f0*/  LEA.HI.X.SX32 R91, R107, R170, 0x1, P2 ;  /* 0x000000aa6b5b7211 */ /* 0x000fe400010f0eff */
[----:B------:R-:W-:Y:S02]  /*8200*/  LEA R98, P2, R113, R162, 0x1 ;  /* 0x000000a271627211 */ /* 0x000fe400078408ff */
[----:B------:R-:W-:-:S02]  /*8210*/  LEA.HI.X.SX32 R107, R117, R170, 0x1, P1 ;  /* 0x000000aa756b7211 */ /* 0x000fc400008f0eff */
[----:B------:R-:W-:Y:S02]  /*8220*/  LEA R112, P1, R123, R162, 0x1 ;  /* 0x000000a27b707211 */ /* 0x000fe400078208ff */
[C---:B------:R-:W-:Y:S02]  /*8230*/  LEA R151, R70.reuse, R149, 0x1 ;  /* 0x0000009546977211 */ /* 0x040fe400078e08ff */
[----:B------:R-:W-:Y:S02]  /*8240*/  LEA.HI.X.SX32 R79, R97, R170, 0x1, P3 ;  /* 0x000000aa614f7211 */ /* 0x000fe400018f0eff */
[----:B------:R-:W-:Y:S01]  /*8250*/  LEA R82, P3, R103, R162, 0x1 ;  /* 0x000000a267527211 */ /* 0x000fe200078608ff */
[----:B------:R-:W-:Y:S01]  /*8260*/  IMAD R153, R70, 0x2, R151 ;  /* 0x0000000246997824 */ /* 0x000fe200078e0297 */
[----:B------:R-:W-:Y:S02]  /*8270*/  LEA.HI.X.SX32 R99, R113, R170, 0x1, P2 ;  /* 0x000000aa71637211 */ /* 0x000fe400010f0eff */
[----:B------:R-:W-:-:S02]  /*8280*/  LEA R102, P2, R119, R162, 0x1 ;  /* 0x000000a277667211 */ /* 0x000fc400078408ff */
[----:B------:R-:W-:Y:S02]  /*8290*/  LEA.HI.X.SX32 R113, R123, R170, 0x1, P1 ;  /* 0x000000aa7b717211 */ /* 0x000fe400008f0eff */
[----:B------:R-:W-:Y:S02]  /*82a0*/  LEA R118, P1, R129, R162, 0x1 ;  /* 0x000000a281767211 */ /* 0x000fe400078208ff */
[-C--:B------:R-:W-:Y:S02]  /*82b0*/  LEA.HI.X.SX32 R83, R103, R170.reuse, 0x1, P3 ;  /* 0x000000aa67537211 */ /* 0x080fe400018f0eff */
[-C--:B------:R-:W-:Y:S02]  /*82c0*/  LEA.HI.X.SX32 R103, R119, R170.reuse, 0x1, P2 ;  /* 0x000000aa77677211 */ /* 0x080fe400010f0eff */
[----:B------:R-:W-:Y:S02]  /*82d0*/  LEA.HI.X.SX32 R119, R129, R170, 0x1, P1 ;  /* 0x000000aa81777211 */ /* 0x000fe400008f0eff */
[----:B------:R-:W-:-:S02]  /*82e0*/  LEA R122, P1, R101, R162, 0x1 ;  /* 0x000000a2657a7211 */ /* 0x000fc400078208ff */
[C---:B------:R-:W-:Y:S02]  /*82f0*/  LEA R155, R70.reuse, R153, 0x1 ;  /* 0x00000099469b7211 */ /* 0x040fe400078e08ff */
[----:B------:R-:W-:Y:S02]  /*8300*/  LEA R88, P3, R109, R162, 0x1 ;  /* 0x000000a26d587211 */ /* 0x000fe400078608ff */
[-C--:B------:R-:W-:Y:S01]  /*8310*/  LEA.HI.X.SX32 R123, R101, R170.reuse, 0x1, P1 ;  /* 0x000000aa657b7211 */ /* 0x080fe200008f0eff */
[C---:B------:R-:W-:Y:S01]  /*8320*/  IMAD R101, R70.reuse, 0x2, R155 ;  /* 0x0000000246657824 */ /* 0x040fe200078e029b */
[----:B------:R-:W-:Y:S02]  /*8330*/  LEA.HI.X.SX32 R89, R109, R170, 0x1, P3 ;  /* 0x000000aa6d597211 */ /* 0x000fe400018f0eff */
[----:B------:R-:W-:Y:S02]  /*8340*/  LEA R96, P3, R115, R162, 0x1 ;  /* 0x000000a273607211 */ /* 0x000fe400078608ff */
[----:B------:R-:W-:-:S02]  /*8350*/  LEA R157, R70, R101, 0x1 ;  /* 0x00000065469d7211 */ /* 0x000fc400078e08ff */
[----:B------:R-:W-:Y:S02]  /*8360*/  LEA.HI.X.SX32 R97, R115, R170, 0x1, P3 ;  /* 0x000000aa73617211 */ /* 0x000fe400018f0eff */
[----:B------:R-:W-:Y:S01]  /*8370*/  F2FP.F16.F32.PACK_AB R27, R35, R32 ;  /* 0x00000020231b723e */ /* 0x000fe200000000ff */
[----:B------:R-:W-:Y:S01]  /*8380*/  IMAD R159, R70, 0x2, R157 ;  /* 0x00000002469f7824 */ /* 0x000fe200078e029d */
[-C--:B------:R-:W-:Y:S01]  /*8390*/  LEA R104, P3, R121, R162.reuse, 0x1 ;  /* 0x000000a279687211 */ /* 0x080fe200078608ff */
[----:B------:R-:W3:Y:S01]  /*83a0*/  LDS.128 R32, [R71+0x800] ;  /* 0x0008000047207984 */ /* 0x000ee20000000c00 */
[----:B------:R-:W-:Y:S01]  /*83b0*/  BAR.SYNC.DEFER_BLOCKING 0x0 ;  /* 0x0000000000007b1d */ /* 0x000fe20000010000 */
[----:B------:R-:W-:Y:S02]  /*83c0*/  LEA R110, P2, R125, R162, 0x1 ;  /* 0x000000a27d6e7211 */ /* 0x000fe400078408ff */
[----:B------:R-:W-:Y:S02]  /*83d0*/  LEA.HI.X.SX32 R105, R121, R170, 0x1, P3 ;  /* 0x000000aa79697211 */ /* 0x000fe400018f0eff */
[----:B------:R-:W-:-:S02]  /*83e0*/  LEA R108, P3, R127, R162, 0x1 ;  /* 0x000000a27f6c7211 */ /* 0x000fc400078608ff */
[----:B------:R-:W-:Y:S02]  /*83f0*/  LEA.HI.X.SX32 R111, R125, R170, 0x1, P2 ;  /* 0x000000aa7d6f7211 */ /* 0x000fe400010f0eff */
[----:B------:R-:W-:Y:S02]  /*8400*/  LEA R116, P2, R131, R162, 0x1 ;  /* 0x000000a283747211 */ /* 0x000fe400078408ff */
[C---:B------:R-:W-:Y:S02]  /*8410*/  LEA R161, R70.reuse, R159, 0x1 ;  /* 0x0000009f46a17211 */ /* 0x040fe400078e08ff */
[----:B------:R-:W-:Y:S02]  /*8420*/  LEA.HI.X.SX32 R109, R127, R170, 0x1, P3 ;  /* 0x000000aa7f6d7211 */ /* 0x000fe400018f0eff */
[----:B------:R-:W-:Y:S01]  /*8430*/  LEA R114, P3, R133, R162, 0x1 ;  /* 0x000000a285727211 */ /* 0x000fe200078608ff */
[----:B------:R-:W-:Y:S01]  /*8440*/  IMAD R163, R70, 0x2, R161 ;  /* 0x0000000246a37824 */ /* 0x000fe200078e02a1 */
[----:B------:R-:W-:-:S02]  /*8450*/  LEA.HI.X.SX32 R117, R131, R170, 0x1, P2 ;  /* 0x000000aa83757211 */ /* 0x000fc400010f0eff */
[-C--:B------:R-:W-:Y:S02]  /*8460*/  LEA R120, P2, R135, R162.reuse, 0x1 ;  /* 0x000000a287787211 */ /* 0x080fe400078408ff */
[----:B------:R-:W-:Y:S02]  /*8470*/  LEA R130, P1, R139, R162, 0x1 ;  /* 0x000000a28b827211 */ /* 0x000fe400078208ff */
[----:B------:R-:W-:Y:S01]  /*8480*/  LEA.HI.X.SX32 R115, R133, R170, 0x1, P3 ;  /* 0x000000aa85737211 */ /* 0x000fe200018f0eff */
[----:B------:R-:W-:Y:S01]  /*8490*/  STS.128 [R69], R20 ;  /* 0x0000001445007388 */ /* 0x000fe20000000c00 */
[----:B------:R-:W-:Y:S02]  /*84a0*/  LEA R124, P3, R137, R162, 0x1 ;  /* 0x000000a2897c7211 */ /* 0x000fe400078608ff */
[-C--:B------:R-:W-:Y:S01]  /*84b0*/  LEA.HI.X.SX32 R121, R135, R170.reuse, 0x1, P2 ;  /* 0x000000aa87797211 */ /* 0x080fe200010f0eff */
[----:B------:R-:W-:Y:S01]  /*84c0*/  STS.128 [R69+0x400], R24 ;  /* 0x0004001845007388 */ /* 0x000fe20000000c00 */
[----:B------:R-:W-:Y:S01]  /*84d0*/  LEA.HI.X.SX32 R131, R139, R170, 0x1, P1 ;  /* 0x000000aa8b837211 */ /* 0x000fe200008f0eff */
[----:B------:R-:W-:Y:S01]  /*84e0*/  BAR.SYNC.DEFER_BLOCKING 0x0 ;  /* 0x0000000000007b1d */ /* 0x000fe20000010000 */
[----:B------:R-:W-:-:S02]  /*84f0*/  LEA R126, P2, R141, R162, 0x1 ;  /* 0x000000a28d7e7211 */ /* 0x000fc400078408ff */
[----:B------:R-:W-:Y:S02]  /*8500*/  LEA R136, P1, R145, R162, 0x1 ;  /* 0x000000a291887211 */ /* 0x000fe400078208ff */
[C---:B------:R-:W-:Y:S02]  /*8510*/  LEA R165, R70.reuse, R163, 0x1 ;  /* 0x000000a346a57211 */ /* 0x040fe400078e08ff */
[-C--:B------:R-:W-:Y:S02]  /*8520*/  LEA.HI.X.SX32 R125, R137, R170.reuse, 0x1, P3 ;  /* 0x000000aa897d7211 */ /* 0x080fe400018f0eff */
[-C--:B------:R-:W-:Y:S01]  /*8530*/  LEA.HI.X.SX32 R127, R141, R170.reuse, 0x1, P2 ;  /* 0x000000aa8d7f7211 */ /* 0x080fe200010f0eff */
[----:B------:R-:W-:Y:S01]  /*8540*/  IMAD R167, R70, 0x2, R165 ;  /* 0x0000000246a77824 */ /* 0x000fe200078e02a5 */
[----:B------:R-:W-:Y:S02]  /*8550*/  LEA.HI.X.SX32 R137, R145, R170, 0x1, P1 ;  /* 0x000000aa91897211 */ /* 0x000fe400008f0eff */
[----:B------:R-:W-:-:S02]  /*8560*/  LEA R128, P3, R143, R162, 0x1 ;  /* 0x000000a28f807211 */ /* 0x000fc400078608ff */
[-C--:B------:R-:W-:Y:S02]  /*8570*/  LEA R134, P2, R147, R162.reuse, 0x1 ;  /* 0x000000a293867211 */ /* 0x080fe400078408ff */
[----:B------:R-:W-:Y:S02]  /*8580*/  LEA R138, P1, R151, R162, 0x1 ;  /* 0x000000a2978a7211 */ /* 0x000fe400078208ff */
[-C--:B------:R-:W-:Y:S02]  /*8590*/  LEA.HI.X.SX32 R129, R143, R170.reuse, 0x1, P3 ;  /* 0x000000aa8f817211 */ /* 0x080fe400018f0eff */
[-C--:B------:R-:W-:Y:S02]  /*85a0*/  LEA.HI.X.SX32 R135, R147, R170.reuse, 0x1, P2 ;  /* 0x000000aa93877211 */ /* 0x080fe400010f0eff */
[----:B------:R-:W-:Y:S01]  /*85b0*/  LEA.HI.X.SX32 R139, R151, R170, 0x1, P1 ;  /* 0x000000aa978b7211 */ /* 0x000fe200008f0eff */
[----:B------:R-:W4:Y:S01]  /*85c0*/  LDS.128 R20, [R71] ;  /* 0x0000000047147984 */ /* 0x000f220000000c00 */
[----:B------:R-:W-:-:S02]  /*85d0*/  LEA R132, P3, R149, R162, 0x1 ;  /* 0x000000a295847211 */ /* 0x000fc400078608ff */
[-C--:B------:R-:W-:Y:S01]  /*85e0*/  LEA R140, P2, R153, R162.reuse, 0x1 ;  /* 0x000000a2998c7211 */ /* 0x080fe200078408ff */
[----:B0-----:R0:W-:Y:S01]  /*85f0*/  STG.E.U16 desc[UR32][R36.64], R16 ;  /* 0x0000001024007986 */ /* 0x0011e2000c101520 */
[----:B------:R-:W-:Y:S02]  /*8600*/  LEA R144, P1, R101, R162, 0x1 ;  /* 0x000000a265907211 */ /* 0x000fe400078208ff */
[C---:B------:R-:W-:Y:S02]  /*8610*/  LEA R169, R70.reuse, R167, 0x1 ;  /* 0x000000a746a97211 */ /* 0x040fe400078e08ff */
[-C--:B------:R-:W-:Y:S02]  /*8620*/  LEA.HI.X.SX32 R133, R149, R170.reuse, 0x1, P3 ;  /* 0x000000aa95857211 */ /* 0x080fe400018f0eff */
[-C--:B------:R-:W-:Y:S02]  /*8630*/  LEA.HI.X.SX32 R141, R153, R170.reuse, 0x1, P2 ;  /* 0x000000aa998d7211 */ /* 0x080fe400010f0eff */
[----:B------:R-:W-:Y:S01]  /*8640*/  LEA.HI.X.SX32 R145, R101, R170, 0x1, P1 ;  /* 0x000000aa65917211 */ /* 0x000fe200008f0eff */
[----:B------:R-:W-:Y:S01]  /*8650*/  IMAD R101, R70, 0x2, R169 ;  /* 0x0000000246657824 */ /* 0x000fe200078e02a9 */
[----:B------:R-:W-:-:S02]  /*8660*/  LEA R142, P3, R155, R162, 0x1 ;  /* 0x000000a29b8e7211 */ /* 0x000fc400078608ff */
[----:B------:R-:W-:Y:S02]  /*8670*/  LEA R148, P2, R157, R162, 0x1 ;  /* 0x000000a29d947211 */ /* 0x000fe400078408ff */
[-C--:B------:R-:W-:Y:S02]  /*8680*/  LEA.HI.X.SX32 R143, R155, R170.reuse, 0x1, P3 ;  /* 0x000000aa9b8f7211 */ /* 0x080fe400018f0eff */
[----:B------:R-:W-:Y:S02]  /*8690*/  LEA.HI.X.SX32 R149, R157, R170, 0x1, P2 ;  /* 0x000000aa9d957211 */ /* 0x000fe400010f0eff */
[-C--:B------:R-:W-:Y:S02]  /*86a0*/  LEA R146, P3, R159, R162.reuse, 0x1 ;  /* 0x000000a29f927211 */ /* 0x080fe400078608ff */
[----:B------:R-:W-:Y:S02]  /*86b0*/  LEA R150, P2, R163, R162, 0x1 ;  /* 0x000000a2a3967211 */ /* 0x000fe400078408ff */
[----:B------:R-:W-:-:S02]  /*86c0*/  LEA R171, R70, R101, 0x1 ;  /* 0x0000006546ab7211 */ /* 0x000fc400078e08ff */
[-C--:B------:R-:W-:Y:S02]  /*86d0*/  LEA.HI.X.SX32 R147, R159, R170.reuse, 0x1, P3 ;  /* 0x000000aa9f937211 */ /* 0x080fe400018f0eff */
[----:B------:R-:W-:Y:S01]  /*86e0*/  LEA.HI.X.SX32 R151, R163, R170, 0x1, P2 ;  /* 0x000000aaa3977211 */ /* 0x000fe200010f0eff */
[C---:B------:R-:W-:Y:S01]  /*86f0*/  IMAD R163, R70.reuse, 0x2, R171 ;  /* 0x0000000246a37824 */ /* 0x040fe200078e02ab */
[-C--:B------:R-:W-:Y:S02]  /*8700*/  LEA R152, P3, R165, R162.reuse, 0x1 ;  /* 0x000000a2a5987211 */ /* 0x080fe400078608ff */
[----:B------:R-:W-:Y:S02]  /*8710*/  LEA R154, P1, R161, R162, 0x1 ;  /* 0x000000a2a19a7211 */ /* 0x000fe400078208ff */
[----:B------:R-:W-:Y:S02]  /*8720*/  LEA.HI.X.SX32 R153, R165, R170, 0x1, P3 ;  /* 0x000000aaa5997211 */ /* 0x000fe400018f0eff */
[----:B------:R-:W-:-:S02]  /*8730*/  LEA R165, R70, R163, 0x1 ;  /* 0x000000a346a57211 */ /* 0x000fc400078e08ff */
[----:B------:R-:W-:Y:S02]  /*8740*/  LEA.HI.X.SX32 R155, R161, R170, 0x1, P1 ;  /* 0x000000aaa19b7211 */ /* 0x000fe400008f0eff */
[-C--:B------:R-:W-:Y:S01]  /*8750*/  LEA R160, P1, R167, R162.reuse, 0x1 ;  /* 0x000000a2a7a07211 */ /* 0x080fe200078208ff */
[----:B------:R-:W-:Y:S01]  /*8760*/  IMAD R70, R70, 0x2, R165 ;  /* 0x0000000246467824 */ /* 0x000fe200078e02a5 */
[-C--:B------:R-:W-:Y:S02]  /*8770*/  LEA R158, P2, R169, R162.reuse, 0x1 ;  /* 0x000000a2a99e7211 */ /* 0x080fe400078408ff */
[----:B------:R-:W-:Y:S02]  /*8780*/  LEA R156, P3, R101, R162, 0x1 ;  /* 0x000000a2659c7211 */ /* 0x000fe400078608ff */
[-C--:B------:R-:W-:Y:S02]  /*8790*/  LEA.HI.X.SX32 R161, R167, R170.reuse, 0x1, P1 ;  /* 0x000000aaa7a17211 */ /* 0x080fe400008f0eff */
[----:B------:R-:W-:-:S02]  /*87a0*/  LEA.HI.X.SX32 R159, R169, R170, 0x1, P2 ;  /* 0x000000aaa99f7211 */ /* 0x000fc400010f0eff */
[----:B------:R-:W-:Y:S02]  /*87b0*/  LEA.HI.X.SX32 R157, R101, R170, 0x1, P3 ;  /* 0x000000aa659d7211 */ /* 0x000fe400018f0eff */
[-C--:B------:R-:W-:Y:S02]  /*87c0*/  LEA R168, P1, R171, R162.reuse, 0x1 ;  /* 0x000000a2aba87211 */ /* 0x080fe400078208ff */
[-C--:B------:R-:W-:Y:S02]  /*87d0*/  LEA R166, P2, R163, R162.reuse, 0x1 ;  /* 0x000000a2a3a67211 */ /* 0x080fe400078408ff */
[-C--:B------:R-:W-:Y:S02]  /*87e0*/  LEA R164, P3, R165, R162.reuse, 0x1 ;  /* 0x000000a2a5a47211 */ /* 0x080fe400078608ff */
[----:B------:R-:W-:Y:S02]  /*87f0*/  LEA R162, P4, R70, R162, 0x1 ;  /* 0x000000a246a27211 */ /* 0x000fe400078808ff */
[----:B------:R-:W-:-:S02]  /*8800*/  LEA.HI.X.SX32 R167, R163, R170, 0x1, P2 ;  /* 0x000000aaa3a77211 */ /* 0x000fc400010f0eff */
[-C--:B------:R-:W-:Y:S02]  /*8810*/  LEA.HI.X.SX32 R163, R70, R170.reuse, 0x1, P4 ;  /* 0x000000aa46a37211 */ /* 0x080fe400020f0eff */
[----:B------:R-:W-:Y:S02]  /*8820*/  PRMT R70, R16, 0x7632, R70 ;  /* 0x0000763210467816 */ /* 0x000fe40000000046 */
[----:B0-----:R-:W-:Y:S02]  /*8830*/  PRMT R37, R17, 0x7632, R37 ;  /* 0x0000763211257816 */ /* 0x001fe40000000025 */
[----:B------:R-:W-:Y:S01]  /*8840*/  PRMT R24, R19, 0x7632, R24 ;  /* 0x0000763213187816 */ /* 0x000fe20000000018 */
[----:B------:R0:W-:Y:S01]  /*8850*/  STG.E.U16 desc[UR32][R38.64], R70 ;  /* 0x0000004626007986 */ /* 0x0001e2000c101520 */
[----:B-1----:R-:W-:Y:S02]  /*8860*/  PRMT R27, R8, 0x7632, R27 ;  /* 0x00007632081b7816 */ /* 0x002fe4000000001b */
[----:B------:R-:W-:Y:S01]  /*8870*/  PRMT R16, R9, 0x7632, R16 ;  /* 0x0000763209107816 */ /* 0x000fe20000000010 */
[----:B------:R1:W-:Y:S01]  /*8880*/  STG.E.U16 desc[UR32][R40.64], R17 ;  /* 0x0000001128007986 */ /* 0x0003e2000c101520 */
[----:B------:R-:W-:-:S02]  /*8890*/  LEA.HI.X.SX32 R169, R171, R170, 0x1, P1 ;  /* 0x000000aaaba97211 */ /* 0x000fc400008f0eff */
[----:B------:R-:W-:Y:S01]  /*88a0*/  LEA.HI.X.SX32 R165, R165, R170, 0x1, P3 ;  /* 0x000000aaa5a57211 */ /* 0x000fe200018f0eff */
[----:B------:R5:W-:Y:S01]  /*88b0*/  STG.E.U16 desc[UR32][R42.64], R37 ;  /* 0x000000252a007986 */ /* 0x000be2000c101520 */
[----:B------:R-:W-:Y:S02]  /*88c0*/  ISETP.GE.U32.AND P1, PT, R2, 0x40, PT ;  /* 0x000000400200780c */ /* 0x000fe40003f26070 */
[----:B0-----:R-:W-:Y:S01]  /*88d0*/  PRMT R39, R18, 0x7632, R39 ;  /* 0x0000763212277816 */ /* 0x001fe20000000027 */
[----:B------:R0:W-:Y:S01]  /*88e0*/  STG.E.U16 desc[UR32][R44.64], R18 ;  /* 0x000000122c007986 */ /* 0x0001e2000c101520 */
[----:B--2---:R-:W-:Y:S02]  /*88f0*/  PRMT R38, R29, 0x7632, R38 ;  /* 0x000076321d267816 */ /* 0x004fe40000000026 */
[----:B-1----:R-:W-:Y:S01]  /*8900*/  PRMT R17, R10, 0x7632, R17 ;  /* 0x000076320a117816 */ /* 0x002fe20000000011 */
[----:B------:R1:W-:Y:S01]  /*8910*/  STG.E.U16 desc[UR32][R46.64], R39 ;  /* 0x000000272e007986 */ /* 0x0003e2000c101520 */
[----:B------:R-:W-:-:S02]  /*8920*/  PRMT R41, R31, 0x7632, R41 ;  /* 0x000076321f297816 */ /* 0x000fc40000000029 */
[----:B-----5:R-:W-:Y:S01]  /*8930*/  PRMT R37, R11, 0x7632, R37 ;  /* 0x000076320b257816 */ /* 0x020fe20000000025 */
[----:B------:R-:W-:Y:S01]  /*8940*/  STG.E.U16 desc[UR32][R52.64], R19 ;  /* 0x0000001334007986 */ /* 0x000fe2000c101520 */
[----:B------:R-:W-:Y:S02]  /*8950*/  PRMT R43, R30, 0x7632, R43 ;  /* 0x000076321e2b7816 */ /* 0x000fe4000000002b */
[----:B---3--:R-:W-:Y:S01]  /*8960*/  PRMT R70, R32, 0x7632, R70 ;  /* 0x0000763220467816 */ /* 0x008fe20000000046 */
[----:B------:R2:W-:Y:S01]  /*8970*/  STG.E.U16 desc[UR32][R48.64], R24 ;  /* 0x0000001830007986 */ /* 0x0005e2000c101520 */
[----:B0-----:R-:W-:Y:S02]  /*8980*/  PRMT R18, R28, 0x7632, R18 ;  /* 0x000076321c127816 */ /* 0x001fe40000000012 */
[----:B----4-:R-:W-:Y:S01]  /*8990*/  PRMT R45, R20, 0x7632, R45 ;  /* 0x00007632142d7816 */ /* 0x010fe2000000002d */
[----:B------:R0:W-:Y:S01]  /*89a0*/  STG.E.U16 desc[UR32][R50.64], R8 ;  /* 0x0000000832007986 */ /* 0x0001e2000c101520 */
[----:B-1----:R-:W-:-:S03]  /*89b0*/  PRMT R47, R21, 0x7632, R47 ;  /* 0x00007632152f7816 */ /* 0x002fc6000000002f */
[----:B------:R1:W-:Y:S04]  /*89c0*/  STG.E.U16 desc[UR32][R54.64], R27 ;  /* 0x0000001b36007986 */ /* 0x0003e8000c101520 */
[----:B------:R3:W-:Y:S01]  /*89d0*/  STG.E.U16 desc[UR32][R56.64], R9 ;  /* 0x0000000938007986 */ /* 0x0007e2000c101520 */
[----:B--2---:R-:W-:-:S03]  /*89e0*/  PRMT R48, R22, 0x7632, R48 ;  /* 0x0000763216307816 */ /* 0x004fc60000000030 */
[----:B------:R2:W-:Y:S01]  /*89f0*/  STG.E.U16 desc[UR32][R58.64], R16 ;  /* 0x000000103a007986 */ /* 0x0005e2000c101520 */
[----:B0-----:R-:W-:-:S03]  /*8a00*/  PRMT R51, R23, 0x7632, R51 ;  /* 0x0000763217337816 */ /* 0x001fc60000000033 */
[----:B------:R0:W-:Y:S01]  /*8a10*/  STG.E.U16 desc[UR32][R60.64], R10 ;  /* 0x0000000a3c007986 */ /* 0x0001e2000c101520 */
[----:B-1----:R-:W-:-:S03]  /*8a20*/  PRMT R54, R5, 0x7632, R54 ;  /* 0x0000763205367816 */ /* 0x002fc60000000036 */
[----:B------:R1:W-:Y:S01]  /*8a30*/  STG.E.U16 desc[UR32][R62.64], R17 ;  /* 0x000000113e007986 */ /* 0x0003e2000c101520 */
[----:B---3--:R-:W-:-:S03]  /*8a40*/  PRMT R56, R4, 0x7632, R56 ;  /* 0x0000763204387816 */ /* 0x008fc60000000038 */
[----:B------:R-:W-:Y:S01]  /*8a50*/  STG.E.U16 desc[UR32][R64.64], R11 ;  /* 0x0000000b40007986 */ /* 0x000fe2000c101520 */
[----:B--2---:R-:W-:-:S03]  /*8a60*/  PRMT R58, R6, 0x7632, R58 ;  /* 0x00007632063a7816 */ /* 0x004fc6000000003a */
[----:B------:R-:W2:Y:S01]  /*8a70*/  LDS.128 R8, [R71+0x800] ;  /* 0x0008000047087984 */ /* 0x000ea20000000c00 */
[----:B0-----:R-:W-:-:S03]  /*8a80*/  PRMT R61, R7, 0x7632, R61 ;  /* 0x00007632073d7816 */ /* 0x001fc6000000003d */
[----:B------:R0:W-:Y:S01]  /*8a90*/  STG.E.U16 desc[UR32][R74.64], R37 ;  /* 0x000000254a007986 */ /* 0x0001e2000c101520 */
[----:B-1----:R-:W-:Y:S02]  /*8aa0*/  PRMT R62, R12, 0x7632, R62 ;  /* 0x000076320c3e7816 */ /* 0x002fe4000000003e */
[----:B------:R-:W-:Y:S01]  /*8ab0*/  PRMT R63, R13, 0x7632, R63 ;  /* 0x000076320d3f7816 */ /* 0x000fe2000000003f */
[----:B------:R1:W-:Y:S04]  /*8ac0*/  STG.E.U16 desc[UR32][R72.64], R28 ;  /* 0x0000001c48007986 */ /* 0x0003e8000c101520 */
[----:B------:R3:W-:Y:S04]  /*8ad0*/  STG.E.U16 desc[UR32][R66.64], R18 ;  /* 0x0000001242007986 */ /* 0x0007e8000c101520 */
[----:B------:R2:W-:Y:S01]  /*8ae0*/  STG.E.U16 desc[UR32][R80.64], R29 ;  /* 0x0000001d50007986 */ /* 0x0005e2000c101520 */
[----:B0-----:R-:W-:-:S03]  /*8af0*/  PRMT R75, R35, 0x7632, R75 ;  /* 0x00007632234b7816 */ /* 0x001fc6000000004b */
[----:B------:R-:W-:Y:S01]  /*8b00*/  STG.E.U16 desc[UR32][R76.64], R38 ;  /* 0x000000264c007986 */ /* 0x000fe2000c101520 */
[----:B-1----:R-:W-:Y:S02]  /*8b10*/  PRMT R72, R33, 0x7632, R72 ;  /* 0x0000763221487816 */ /* 0x002fe40000000048 */
[----:B------:R-:W-:Y:S01]  /*8b20*/  PRMT R73, R34, 0x7632, R73 ;  /* 0x0000763222497816 */ /* 0x000fe20000000049 */
[----:B------:R0:W-:Y:S01]  /*8b30*/  STG.E.U16 desc[UR32][R78.64], R30 ;  /* 0x0000001e4e007986 */ /* 0x0001e2000c101520 */
[----:B---3--:R-:W-:-:S03]  /*8b40*/  PRMT R66, R15, 0x7632, R66 ;  /* 0x000076320f427816 */ /* 0x008fc60000000042 */
[----:B------:R-:W-:Y:S04]  /*8b50*/  STG.E.U16 desc[UR32][R86.64], R43 ;  /* 0x0000002b56007986 */ /* 0x000fe8000c101520 */
[----:B------:R-:W-:Y:S04]  /*8b60*/  STG.E.U16 desc[UR32][R84.64], R31 ;  /* 0x0000001f54007986 */ /* 0x000fe8000c101520 */
[----:B------:R1:W-:Y:S04]  /*8b70*/  STG.E.U16 desc[UR32][R82.64], R41 ;  /* 0x0000002952007986 */ /* 0x0003e8000c101520 */
[----:B------:R-:W-:Y:S01]  /*8b80*/  STG.E.U16 desc[UR32][R92.64], R20 ;  /* 0x000000145c007986 */ /* 0x000fe2000c101520 */
[----:B--2---:R-:W-:-:S02]  /*8b90*/  PRMT R80, R8, 0x7632, R80 ;  /* 0x0000763208507816 */ /* 0x004fc40000000050 */
[----:B0-----:R-:W-:Y:S01]  /*8ba0*/  PRMT R78, R9, 0x7632, R78 ;  /* 0x00007632094e7816 */ /* 0x001fe2000000004e */
[----:B------:R-:W-:Y:S01]  /*8bb0*/  STG.E.U16 desc[UR32][R90.64], R45 ;  /* 0x0000002d5a007986 */ /* 0x000fe2000c101520 */
[----:B------:R-:W-:-:S03]  /*8bc0*/  PRMT R81, R11, 0x7632, R81 ;  /* 0x000076320b517816 */ /* 0x000fc60000000051 */
[----:B------:R-:W-:Y:S01]  /*8bd0*/  STG.E.U16 desc[UR32][R88.64], R21 ;  /* 0x0000001558007986 */ /* 0x000fe2000c101520 */
[----:B-1----:R-:W-:-:S03]  /*8be0*/  PRMT R83, R10, 0x7632, R83 ;  /* 0x000076320a537816 */ /* 0x002fc60000000053 */
[----:B------:R-:W-:Y:S04]  /*8bf0*/  STG.E.U16 desc[UR32][R94.64], R47 ;  /* 0x0000002f5e007986 */ /* 0x000fe8000c101520 */
[----:B------:R-:W-:Y:S04]  /*8c00*/  STG.E.U16 desc[UR32][R98.64], R22 ;  /* 0x0000001662007986 */ /* 0x000fe8000c101520 */
[----:B------:R-:W-:Y:S04]  /*8c10*/  STG.E.U16 desc[UR32][R96.64], R48 ;  /* 0x0000003060007986 */ /* 0x000fe8000c101520 */
[----:B------:R-:W-:Y:S04]  /*8c20*/  STG.E.U16 desc[UR32][R106.64], R23 ;  /* 0x000000176a007986 */ /* 0x000fe8000c101520 */
[----:B------:R-:W-:Y:S04]  /*8c30*/  STG.E.U16 desc[UR32][R102.64], R51 ;  /* 0x0000003366007986 */ /* 0x000fe8000c101520 */
[----:B------:R0:W-:Y:S04]  /*8c40*/  STG.E.U16 desc[UR32][R104.64], R4 ;  /* 0x0000000468007986 */ /* 0x0001e8000c101520 */
[----:B------:R-:W-:Y:S04]  /*8c50*/  STG.E.U16 desc[UR32][R112.64], R56 ;  /* 0x0000003870007986 */ /* 0x000fe8000c101520 */
[----:B------:R1:W-:Y:S04]  /*8c60*/  STG.E.U16 desc[UR32][R110.64], R5 ;  /* 0x000000056e007986 */ /* 0x0003e8000c101520 */
[----:B------:R-:W-:Y:S01]  /*8c70*/  STG.E.U16 desc[UR32][R108.64], R54 ;  /* 0x000000366c007986 */ /* 0x000fe2000c101520 */
[----:B0-----:R-:W-:-:S03]  /*8c80*/  PRMT R4, R14, 0x7632, R4 ;  /* 0x000076320e047816 */ /* 0x001fc60000000004 */
[----:B------:R-:W-:Y:S04]  /*8c90*/  STG.E.U16 desc[UR32][R118.64], R6 ;  /* 0x0000000676007986 */ /* 0x000fe8000c101520 */
[----:B------:R-:W-:Y:S01]  /*8ca0*/  STG.E.U16 desc[UR32][R116.64], R58 ;  /* 0x0000003a74007986 */ /* 0x000fe2000c101520 */
[C---:B-1----:R-:W-:Y:S02]  /*8cb0*/  IMAD.SHL.U32 R5, R0.reuse, 0x4, RZ ;  /* 0x0000000400057824 */ /* 0x042fe400078e00ff */
[----:B------:R-:W-:Y:S01]  /*8cc0*/  IMAD.HI R0, R0, 0x4, RZ ;  /* 0x0000000400007827 */ /* 0x000fe200078e02ff */
[----:B------:R-:W-:Y:S04]  /*8cd0*/  STG.E.U16 desc[UR32][R114.64], R7 ;  /* 0x0000000772007986 */ /* 0x000fe8000c101520 */
        /* <DEDUP_REMOVED lines=19> */
[----:B------:R0:W-:Y:S04]  /*8e10*/  STG.E.U16 desc[UR32][R158.64], R9 ;  /* 0x000000099e007986 */ /* 0x0001e8000c101520 */
[----:B------:R-:W-:Y:S04]  /*8e20*/  STG.E.U16 desc[UR32][R156.64], R78 ;  /* 0x0000004e9c007986 */ /* 0x000fe8000c101520 */
[----:B------:R-:W-:Y:S04]  /*8e30*/  STG.E.U16 desc[UR32][R168.64], R10 ;  /* 0x0000000aa8007986 */ /* 0x000fe8000c101520 */
[----:B------:R-:W-:Y:S01]  /*8e40*/  STG.E.U16 desc[UR32][R166.64], R83 ;  /* 0x00000053a6007986 */ /* 0x000fe2000c101520 */
[----:B0-----:R-:W0:Y:S03]  /*8e50*/  LDC.64 R8, c[0x0][0x3a0] ;  /* 0x0000e800ff087b82 */ /* 0x001e260000000a00 */
[----:B------:R-:W-:Y:S04]  /*8e60*/  STG.E.U16 desc[UR32][R164.64], R11 ;  /* 0x0000000ba4007986 */ /* 0x000fe8000c101520 */
[----:B------:R-:W-:Y:S01]  /*8e70*/  STG.E.U16 desc[UR32][R162.64], R81 ;  /* 0x00000051a2007986 */ /* 0x000fe2000c101520 */
[----:B------:R-:W-:Y:S01]  /*8e80*/  BAR.SYNC.DEFER_BLOCKING 0x0 ;  /* 0x0000000000007b1d */ /* 0x000fe20000010000 */
[----:B0-----:R-:W-:-:S05]  /*8e90*/  IADD3 R2, P2, P3, R5, UR6, R8 ;  /* 0x0000000605027c10 */ /* 0x001fca000fb5e008 */
[----:B------:R0:W-:Y:S02]  /*8ea0*/  STSM.16.M88 [R3], R100 ;  /* 0x0000006403007844 */ /* 0x0001e40000000000 */
[----:B------:R-:W-:Y:S01]  /*8eb0*/  BAR.SYNC.DEFER_BLOCKING 0x0 ;  /* 0x0000000000007b1d */ /* 0x000fe20000010000 */
[----:B0-----:R-:W-:-:S05]  /*8ec0*/  IADD3.X R3, PT, PT, R0, UR5, R9, P2, P3 ;  /* 0x0000000500037c10 */ /* 0x001fca00097e6409 */
[----:B------:R-:W0:Y:S04]  /*8ed0*/  LDSM.16.M88 R7, [R68+UR28] ;  /* 0x0000001c4407783b */ /* 0x000e280008000000 */
[----:B0-----:R0:W-:Y:S01]  /*8ee0*/  @!P1 STG.E desc[UR32][R2.64], R7 ;  /* 0x0000000702009986 */ /* 0x0011e2000c101920 */
[----:B------:R-:W-:Y:S06]  /*8ef0*/  BAR.SYNC.DEFER_BLOCKING 0x0 ;  /* 0x0000000000007b1d */ /* 0x000fec0000010000 */
[----:B------:R-:W-:Y:S05]  /*8f00*/  @P0 BRA `(.L_x_20) ;  /* 0x0000000000a00947 */ /* 0x000fea0003800000 */
[----:B------:R-:W1:Y:S01]  /*8f10*/  S2UR UR5, SR_CgaCtaId ;  /* 0x00000000000579c3 */ /* 0x000e620000008800 */
[----:B------:R-:W-:Y:S01]  /*8f20*/  NOP ;  /* 0x0000000000007918 */ /* 0x000fe20000000000 */
[----:B------:R-:W-:Y:S01]  /*8f30*/  UMOV UR4, 0x50 ;  /* 0x0000005000047882 */ /* 0x000fe20000000000 */
[----:B------:R-:W-:Y:S01]  /*8f40*/  MOV R0, UR27 ;  /* 0x0000001b00007c02 */ /* 0x000fe20008000f00 */
[----:B0-----:R-:W-:Y:S02]  /*8f50*/  HFMA2 R7, -RZ, RZ, 0, 5.9604644775390625e-08 ;  /* 0x00000001ff077431 */ /* 0x001fe400000001ff */
[----:B------:R-:W-:Y:S01]  /*8f60*/  IMAD.MOV.U32 R3, RZ, RZ, 0xff ;  /* 0x000000ffff037424 */ /* 0x000fe200078e00ff */
[----:B------:R-:W-:-:S04]  /*8f70*/  LOP3.LUT R0, R0, 0xffff, RZ, 0xc0, !PT ;  /* 0x0000ffff00007812 */ /* 0x000fc800078ec0ff */
[----:B------:R-:W-:-:S05]  /*8f80*/  SHF.R.U32.HI R0, RZ, 0x5, R0 ;  /* 0x00000005ff007819 */ /* 0x000fca0000011600 */
[----:B------:R-:W-:Y:S01]  /*8f90*/  VIADD R2, R0, 0x10 ;  /* 0x0000001000027836 */ /* 0x000fe20000000000 */
[----:B------:R-:W-:Y:S01]  /*8fa0*/  SHF.L.U32 R0, R3, R0, RZ ;  /* 0x0000000003007219 */ /* 0x000fe200000006ff */
[----:B-1----:R-:W-:-:S03]  /*8fb0*/  ULEA UR6, UR5, UR4, 0x18 ;  /* 0x0000000405067291 */ /* 0x002fc6000f8ec0ff */
[----:B------:R-:W-:-:S04]  /*8fc0*/  SHF.L.U32 R3, R7, R2, RZ ;  /* 0x0000000207037219 */ /* 0x000fc800000006ff */
[----:B------:R-:W-:Y:S02]  /*8fd0*/  LOP3.LUT R0, R3, R0, RZ, 0xfc, !PT ;  /* 0x0000000003007212 */ /* 0x000fe400078efcff */
[----:B------:R-:W0:Y:S02]  /*8fe0*/  LDS R5, [UR6] ;  /* 0x00000006ff057984 */ /* 0x000e240008000800 */
[C---:B------:R-:W-:Y:S02]  /*8ff0*/  LOP3.LUT R2, R0.reuse, 0xffff, RZ, 0xc0, !PT ;  /* 0x0000ffff00027812 */ /* 0x040fe400078ec0ff */
[----:B0-----:R-:W-:-:S04]  /*9000*/  LOP3.LUT R3, R0, 0xffff, R5, 0x80, !PT ;  /* 0x0000ffff00037812 */ /* 0x001fc800078e8005 */
[----:B------:R-:W-:-:S13]  /*9010*/  ISETP.NE.AND P0, PT, R3, R2, PT ;  /* 0x000000020300720c */ /* 0x000fda0003f05270 */
[----:B------:R-:W-:Y:S05]  /*9020*/  @P0 BRA `(.L_x_21) ;  /* 0x0000000000500947 */ /* 0x000fea0003800000 */
[----:B------:R-:W-:Y:S02]  /*9030*/  SHF.R.U32.HI R5, RZ, 0x10, R5 ;  /* 0x00000010ff057819 */ /* 0x000fe40000011605 */
[----:B------:R-:W-:-:S04]  /*9040*/  SHF.R.U32.HI R2, RZ, 0x10, R0 ;  /* 0x00000010ff027819 */ /* 0x000fc80000011600 */
[----:B------:R-:W-:-:S04]  /*9050*/  LOP3.LUT R5, R5, R2, RZ, 0xc0, !PT ;  /* 0x0000000205057212 */ /* 0x000fc800078ec0ff */
[----:B------:R-:W-:-:S13]  /*9060*/  ISETP.NE.AND P0, PT, R5, R2, PT ;  /* 0x000000020500720c */ /* 0x000fda0003f05270 */
[----:B------:R-:W-:Y:S05]  /*9070*/  @P0 BRA `(.L_x_22) ;  /* 0x0000000000300947 */ /* 0x000fea0003800000 */
[----:B------:R-:W-:Y:S01]  /*9080*/  R2UR UR4, R0 ;  /* 0x00000000000472ca */ /* 0x000fe200000e0000 */
[----:B------:R-:W-:Y:S01]  /*9090*/  VOTEU.ANY UR5, UPT, PT ;  /* 0x0000000000057886 */ /* 0x000fe200038e0100 */
[----:B------:R-:W0:Y:S01]  /*90a0*/  S2R R0, SR_LANEID ;  /* 0x0000000000007919 */ /* 0x000e220000000000 */
[----:B------:R-:W-:-:S10]  /*90b0*/  UFLO.U32 UR5, UR5 ;  /* 0x00000005000572bd */ /* 0x000fd400080e0000 */
[----:B------:R-:W-:-:S06]  /*90c0*/  ULOP3.LUT UR4, URZ, UR4, URZ, 0x33, !UPT ;  /* 0x00000004ff047292 */ /* 0x000fcc000f8e33ff */
[----:B------:R-:W-:-:S04]  /*90d0*/  MOV R2, UR4 ;  /* 0x0000000400027c02 */ /* 0x000fc80008000f00 */
[----:B------:R-:W1:Y:S02]  /*90e0*/  REDUX UR7, R2 ;  /* 0x00000000020773c4 */ /* 0x000e640000000000 */
[----:B------:R2:W-:Y:S01]  /*90f0*/  UTCATOMSWS.AND URZ, UR4 ;  /* 0x0000000400ff79e3 */ /* 0x0005e20008000000 */
[----:B0-----:R-:W-:Y:S01]  /*9100*/  ISETP.EQ.U32.AND P0, PT, R0, UR5, PT ;  /* 0x0000000500007c0c */ /* 0x001fe2000bf02070 */
[----:B-1----:R-:W-:-:S12]  /*9110*/  IMAD.U32 R0, RZ, RZ, UR7 ;  /* 0x00000007ff007e24 */ /* 0x002fd8000f8e00ff */
[----:B------:R2:W-:Y:S01]  /*9120*/  @P0 ATOMS.AND RZ, [UR6], R0 ;  /* 0x00000000ffff098c */ /* 0x0005e2000a800006 */
[----:B------:R-:W-:Y:S05]  /*9130*/  BRA `(.L_x_20) ;  /* 0x0000000000147947 */ /* 0x000fea0003800000 */
.L_x_22:
[----:B------:R-:W-:-:S07]  /*9140*/  MOV R2, 0x9160 ;  /* 0x0000916000027802 */ /* 0x000fce0000000f00 */
[----:B------:R-:W-:Y:S05]  /*9150*/  CALL.REL.NOINC `($__internal_0_$__cuda_sm10x_tcgen05_guardrail_trap_col_being_dealloced_not_returned_by_alloc) ;  /* 0x0000000000447944 */ /* 0x000fea0003c00000 */
[----:B------:R-:W-:Y:S05]  /*9160*/  BRA `(.L_x_20) ;  /* 0x0000000000087947 */ /* 0x000fea0003800000 */
.L_x_21:
[----:B------:R-:W-:-:S07]  /*9170*/  MOV R2, 0x9190 ;  /* 0x0000919000027802 */ /* 0x000fce0000000f00 */
[----:B------:R-:W-:Y:S05]  /*9180*/  CALL.REL.NOINC `($__internal_2_$__cuda_sm10x_tcgen05_guardrail_trap_unallocated_columns_being_dealloced) ;  /* 0x0000000000507944 */ /* 0x000fea0003c00000 */
.L_x_20:
[----:B------:R-:W-:Y:S01]  /*9190*/  NOP ;  /* 0x0000000000007918 */ /* 0x000fe20000000000 */
[----:B--2---:R-:W-:Y:S05]  /*91a0*/  EXIT ;  /* 0x000000000000794d */ /* 0x004fea0003800000 */
.L_x_8:
[----:B------:R-:W1:Y:S02]  /*91b0*/  SYNCS.PHASECHK.TRANS64.TRYWAIT P4, [UR28+0x6000], RZ ;  /* 0x006000ffff0075a7 */ /* 0x000e64000808111c */
[----:B-1----:R-:W-:Y:S05]  /*91c0*/  @!P4 BRA `(.L_x_8) ;  /* 0xfffffffc00f8c947 */ /* 0x002fea000383ffff */
[----:B------:R-:W-:Y:S05]  /*91d0*/  BRA `(.L_x_7) ;  /* 0xffffffa400307947 */ /* 0x000fea000383ffff */
.L_x_14:
[----:B------:R-:W1:Y:S02]  /*91e0*/  SYNCS.PHASECHK.TRANS64.TRYWAIT P2, [UR28+0xa010], RZ ;  /* 0x00a010ffff0075a7 */ /* 0x000e64000804111c */
[----:B-1----:R-:W-:Y:S05]  /*91f0*/  @!P2 BRA `(.L_x_14) ;  /* 0xfffffffc00f8a947 */ /* 0x002fea000383ffff */
[----:B------:R-:W-:Y:S05]  /*9200*/  BRA `(.L_x_23) ;  /* 0xffffffc000787947 */ /* 0x000fea000383ffff */
.L_x_15:
[----:B------:R-:W1:Y:S02]  /*9210*/  SYNCS.PHASECHK.TRANS64.TRYWAIT P2, [UR26], R26 ;  /* 0x0000001aff0075a7 */ /* 0x000e64000804111a */
[----:B-1----:R-:W-:Y:S05]  /*9220*/  @!P2 BRA `(.L_x_15) ;  /* 0xfffffffc00f8a947 */ /* 0x002fea000383ffff */
[----:B------:R-:W-:Y:S05]  /*9230*/  BRA `(.L_x_24) ;  /* 0xffffffc400fc7947 */ /* 0x000fea000383ffff */
.L_x_19:
[----:B------:R-:W0:Y:S02]  /*9240*/  SYNCS.PHASECHK.TRANS64.TRYWAIT P3, [UR26], R5 ;  /* 0x00000005ff0075a7 */ /* 0x000e24000806111a */
[----:B0-----:R-:W-:Y:S05]  /*9250*/  @!P3 BRA `(.L_x_19) ;  /* 0xfffffffc00f8b947 */ /* 0x001fea000383ffff */
[----:B------:R-:W-:Y:S05]  /*9260*/  BRA `(.L_x_18) ;  /* 0xffffffd400d47947 */ /* 0x000fea000383ffff */
        .weak           $__internal_0_$__cuda_sm10x_tcgen05_guardrail_trap_col_being_dealloced_not_returned_by_alloc
        .type           $__internal_0_$__cuda_sm10x_tcgen05_guardrail_trap_col_being_dealloced_not_returned_by_alloc,@function
        .size           $__internal_0_$__cuda_sm10x_tcgen05_guardrail_trap_col_being_dealloced_not_returned_by_alloc,($__internal_1_$__cuda_sm10x_tcgen05_guardrail_trap_phase_invalid_during_alloc - $__internal_0_$__cuda_sm10x_tcgen05_guardrail_trap_col_being_dealloced_not_returned_by_alloc)
$__internal_0_$__cuda_sm10x_tcgen05_guardrail_trap_col_being_dealloced_not_returned_by_alloc:
[----:B------:R-:W-:Y:S05]  /*9270*/  BPT.TRAP 0x1 ;  /* 0x000000040000795c */ /* 0x000fea0000300000 */
[----:B------:R-:W-:-:S04]  /*9280*/  MOV R3, 0x0 ;  /* 0x0000000000037802 */ /* 0x000fc80000000f00 */
[----:B------:R-:W-:Y:S05]  /*9290*/  RET.REL.NODEC R2 `(attn_fwd) ;  /* 0xffffff6c02587950 */ /* 0x000fea0003c3ffff */
        .weak           $__internal_1_$__cuda_sm10x_tcgen05_guardrail_trap_phase_invalid_during_alloc
        .type           $__internal_1_$__cuda_sm10x_tcgen05_guardrail_trap_phase_invalid_during_alloc,@function
        .size           $__internal_1_$__cuda_sm10x_tcgen05_guardrail_trap_phase_invalid_during_alloc,($__internal_2_$__cuda_sm10x_tcgen05_guardrail_trap_unallocated_columns_being_dealloced - $__internal_1_$__cuda_sm10x_tcgen05_guardrail_trap_phase_invalid_during_alloc)
$__internal_1_$__cuda_sm10x_tcgen05_guardrail_trap_phase_invalid_during_alloc:
[----:B------:R-:W-:Y:S05]  /*92a0*/  BPT.TRAP 0x1 ;  /* 0x000000040000795c */ /* 0x000fea0000300000 */
[----:B------:R-:W-:-:S04]  /*92b0*/  IMAD.MOV.U32 R5, RZ, RZ, 0x0 ;  /* 0x00000000ff057424 */ /* 0x000fc800078e00ff */
[----:B------:R-:W-:Y:S05]  /*92c0*/  RET.REL.NODEC R4 `(attn_fwd) ;  /* 0xffffff6c044c7950 */ /* 0x000fea0003c3ffff */
        .weak           $__internal_2_$__cuda_sm10x_tcgen05_guardrail_trap_unallocated_columns_being_dealloced
        .type           $__internal_2_$__cuda_sm10x_tcgen05_guardrail_trap_unallocated_columns_being_dealloced,@function
        .size           $__internal_2_$__cuda_sm10x_tcgen05_guardrail_trap_unallocated_columns_being_dealloced,(.L_x_28 - $__internal_2_$__cuda_sm10x_tcgen05_guardrail_trap_unallocated_columns_being_dealloced)
$__internal_2_$__cuda_sm10x_tcgen05_guardrail_trap_unallocated_columns_being_dealloced:
[----:B------:R-:W-:Y:S05]  /*92d0*/  BPT.TRAP 0x1 ;  /* 0x000000040000795c */ /* 0x000fea0000300000 */
[----:B------:R-:W-:-:S04]  /*92e0*/  HFMA2 R3, -RZ, RZ, 0, 0 ;  /* 0x00000000ff037431 */ /* 0x000fc800000001ff */
[----:B------:R-:W-:Y:S05]  /*92f0*/  RET.REL.NODEC R2 `(attn_fwd) ;  /* 0xffffff6c02407950 */ /* 0x000fea0003c3ffff */
.L_x_25:
[----:B------:R-:W-:-:S00]  /*9300*/  BRA `(.L_x_25) ;  /* 0xfffffffc00fc7947 */ /* 0x000fc0000383ffff */
[----:B------:R-:W-:-:S00]  /*9310*/  NOP ;  /* 0x0000000000007918 */ /* 0x000fc00000000000 */
        /* <DEDUP_REMOVED lines=14> */
.L_x_28:


//--------------------- .nv.global.init           --------------------------
	.section	.nv.global.init,"aw",@progbits
.nv.global.init:
	.type		_$_str,@object
	.size		_$_str,(.L_3 - _$_str)
_$_str:
        /*0000*/ 	.byte	0x5f, 0x5f, 0x43, 0x55, 0x44, 0x41, 0x5f, 0x46, 0x54, 0x5a, 0x00
.L_3:


//--------------------- .nv.shared.attn_fwd       --------------------------
	.section	.nv.shared.attn_fwd,"aw",@nobits
	.sectionflags	@""
	.align	16
	.zero		1024


//--------------------- .nv.shared.reserved.0     --------------------------
	.section	.nv.shared.reserved.0,"aw",@nobits
	.align	8
	.weak		__nv_reservedSMEM_offset_0_alias
	.size		__nv_reservedSMEM_offset_0_alias, 0, 64
	.other		__nv_reservedSMEM_offset_0_alias,@"STO_CUDA_RESERVED_SHARED STV_DEFAULT"
__nv_reservedSMEM_offset_0_alias:
	.zero		0
.nv.shared.reserved.0:
	.zero		64
	.weak		__nv_reservedSMEM_allocation_phase
	.type		__nv_reservedSMEM_allocation_phase,@object
	.size		__nv_reservedSMEM_allocation_phase,(.L_0 - __nv_reservedSMEM_allocation_phase)
__nv_reservedSMEM_allocation_phase:
	.zero		1
.L_0:
	.zero		7
	.weak		__nv_reservedSMEM_devtool_atexit_pc
	.type		__nv_reservedSMEM_devtool_atexit_pc,@object
	.size		__nv_reservedSMEM_devtool_atexit_pc,(__nv_reservedSMEM_allocation_mask - __nv_reservedSMEM_devtool_atexit_pc)
__nv_reservedSMEM_devtool_atexit_pc:
	.zero		8
	.weak		__nv_reservedSMEM_allocation_mask
	.type		__nv_reservedSMEM_allocation_mask,@object
	.size		__nv_reservedSMEM_allocation_mask,(.L_2 - __nv_reservedSMEM_allocation_mask)
__nv_reservedSMEM_allocation_mask:
	.zero		4
.L_2:


//--------------------- .nv.constant0.attn_fwd    --------------------------
	.section	.nv.constant0.attn_fwd,"a",@progbits
	.sectionflags	@""
	.align	4
.nv.constant0.attn_fwd:
	.zero		1032


//--------------------- SYMBOLS --------------------------

	.type		.nv.reservedSmem.offset0,@object
	.size		.nv.reservedSmem.offset0,0x4
	.type		.nv.reservedSmem.cap,@object
	.size		.nv.reservedSmem.cap,0x4
